def matmul_kernel(
    a_ptr,
    b_ptr,
    c_ptr,
    M,
    N,
    K,
    stride_am,
    stride_ak,
    stride_bk,
    stride_bn,
    stride_cm,
    stride_cn,
    BLOCK_M: tl.constexpr,
    BLOCK_N: tl.constexpr,
    BLOCK_K: tl.constexpr,
    GROUP_M: tl.constexpr,
):
    pid = tl.program_id(axis=0)
    num_pid_m = tl.cdiv(M, BLOCK_M)
    num_pid_n = tl.cdiv(N, BLOCK_N)
    num_pid_in_group = GROUP_M * num_pid_n
    group_id = pid // num_pid_in_group
    first_pid_m = group_id * GROUP_M
    group_size_m = min(num_pid_m - first_pid_m, GROUP_M)
    pid_m = first_pid_m + ((pid % num_pid_in_group) % group_size_m)
    pid_n = (pid % num_pid_in_group) // group_size_m

    offs_am = (pid_m * BLOCK_M + tl.arange(0, BLOCK_M)) % M
    offs_bn = (pid_n * BLOCK_N + tl.arange(0, BLOCK_N)) % N
    offs_k = tl.arange(0, BLOCK_K)
    a_ptrs = a_ptr + offs_am[:, None] * stride_am + offs_k[None, :] * stride_ak
    b_ptrs = b_ptr + offs_k[:, None] * stride_bk + offs_bn[None, :] * stride_bn

    acc = tl.zeros((BLOCK_M, BLOCK_N), dtype=tl.float32)
    for kk in range(0, tl.cdiv(K, BLOCK_K)):
        a = tl.load(a_ptrs, mask=offs_k[None, :] < K - kk * BLOCK_K, other=0.0)
        b = tl.load(b_ptrs, mask=offs_k[:, None] < K - kk * BLOCK_K, other=0.0)
        acc = tl.dot(a, b, acc)
        a_ptrs += BLOCK_K * stride_ak
        b_ptrs += BLOCK_K * stride_bk

    c = acc.to(c_ptr.dtype.element_ty)
    offs_cm = pid_m * BLOCK_M + tl.arange(0, BLOCK_M)
    offs_cn = pid_n * BLOCK_N + tl.arange(0, BLOCK_N)
    c_ptrs = c_ptr + offs_cm[:, None] * stride_cm + offs_cn[None, :] * stride_cn
    mask = (offs_cm[:, None] < M) & (offs_cn[None, :] < N)
    tl.store(c_ptrs, c, mask=mask)

# config = {"BLOCK_K": 32, "BLOCK_M": 512, "BLOCK_N": 128, "GROUP_M": 8, "arch": "sm_100", "dtype": "fp16", "num_ctas": 2, "num_stages": 3, "num_warps": 4}
# arch = sm_100


// ===== COMPILED SASS (sm_100a) =====

	.target	sm_100a

	.elftype	@"ET_EXEC"


//--------------------- .note.nv.tkinfo           --------------------------
	.section	.note.nv.tkinfo,"",@"SHT_NOTE"
	.sectionflags	@"SHF_NOTE_NV_TKINFO"
	.tkinfo
        /*0018*/ 	.word	0x00000081
        /*0030*/ 	.string	""
        /*0030*/ 	.string	"ptxas-blackwell"
        /*0030*/ 	.string	"Cuda compilation tools, release 12.9, V12.9.86"
        /*0030*/ 	.string	"Build cuda_12.9.r12.9/compiler.36037853_0"
        /*0030*/ 	.string	"-v  -suppress-debug-info  -lineinfo  -arch sm_100a "



//--------------------- .note.nv.cuver            --------------------------
	.section	.note.nv.cuver,"",@"SHT_NOTE"
	.sectionflags	@"SHF_NOTE_NV_CUVER"
        /*0018*/ 	.short	0x0001
        /*001a*/ 	.short	0x0064
        /*001c*/ 	.short	0x0001
        /*001e*/ 	.short	0x0000
        /*0020*/ 	.short	0x0001
        /*0022*/ 	.short	0x0000


//--------------------- .nv.info                  --------------------------
	.section	.nv.info,"",@"SHT_CUDA_INFO"
	.align	4


	//----- nvinfo : EIATTR_REGCOUNT
	.align		4
        /*0000*/ 	.byte	0x04, 0x2f
        /*0002*/ 	.short	(.L_6 - .L_5)
	.align		4
.L_5:
        /*0004*/ 	.word	index@(matmul_kernel)
        /*0008*/ 	.word	0x000000ff


	//----- nvinfo : EIATTR_FRAME_SIZE
	.align		4
.L_6:
        /*000c*/ 	.byte	0x04, 0x11
        /*000e*/ 	.short	(.L_8 - .L_7)
	.align		4
.L_7:
        /*0010*/ 	.word	index@($__internal_2_$__cuda_sm10x_tcgen05_guardrail_trap_unallocated_columns_being_dealloced)
        /*0014*/ 	.word	0x00000008


	//----- nvinfo : EIATTR_FRAME_SIZE
	.align		4
.L_8:
        /*0018*/ 	.byte	0x04, 0x11
        /*001a*/ 	.short	(.L_10 - .L_9)
	.align		4
.L_9:
        /*001c*/ 	.word	index@($__internal_1_$__cuda_sm10x_tcgen05_guardrail_trap_phase_invalid_during_alloc)
        /*0020*/ 	.word	0x00000008


	//----- nvinfo : EIATTR_FRAME_SIZE
	.align		4
.L_10:
        /*0024*/ 	.byte	0x04, 0x11
        /*0026*/ 	.short	(.L_12 - .L_11)
	.align		4
.L_11:
        /*0028*/ 	.word	index@($__internal_0_$__cuda_sm10x_tcgen05_guardrail_trap_col_being_dealloced_not_returned_by_alloc)
        /*002c*/ 	.word	0x00000008


	//----- nvinfo : EIATTR_FRAME_SIZE
	.align		4
.L_12:
        /*0030*/ 	.byte	0x04, 0x11
        /*0032*/ 	.short	(.L_14 - .L_13)
	.align		4
.L_13:
        /*0034*/ 	.word	index@(matmul_kernel)
        /*0038*/ 	.word	0x00000008


	//----- nvinfo : EIATTR_MIN_STACK_SIZE
	.align		4
.L_14:
        /*003c*/ 	.byte	0x04, 0x12
        /*003e*/ 	.short	(.L_16 - .L_15)
	.align		4
.L_15:
        /*0040*/ 	.word	index@(matmul_kernel)
        /*0044*/ 	.word	0x00000008
.L_16:


//--------------------- .nv.info.matmul_kernel    --------------------------
	.section	.nv.info.matmul_kernel,"",@"SHT_CUDA_INFO"
	.sectionflags	@""
	.align	4


	//----- nvinfo : EIATTR_CUDA_API_VERSION
	.align		4
        /*0000*/ 	.byte	0x04, 0x37
        /*0002*/ 	.short	(.L_18 - .L_17)
.L_17:
        /*0004*/ 	.word	0x00000081


	//----- nvinfo : EIATTR_KPARAM_INFO
	.align		4
.L_18:
        /*0008*/ 	.byte	0x04, 0x17
        /*000a*/ 	.short	(.L_20 - .L_19)
.L_19:
        /*000c*/ 	.word	0x00000000
        /*0010*/ 	.short	0x000d
        /*0012*/ 	.short	0x0048
        /*0014*/ 	.byte	0x00, 0xf4, 0x21, 0x00


	//----- nvinfo : EIATTR_KPARAM_INFO
	.align		4
.L_20:
        /*0018*/ 	.byte	0x04, 0x17
        /*001a*/ 	.short	(.L_22 - .L_21)
.L_21:
        /*001c*/ 	.word	0x00000000
        /*0020*/ 	.short	0x000c
        /*0022*/ 	.short	0x0040
        /*0024*/ 	.byte	0x00, 0xf4, 0x21, 0x00


	//----- nvinfo : EIATTR_KPARAM_INFO
	.align		4
.L_22:
        /*0028*/ 	.byte	0x04, 0x17
        /*002a*/ 	.short	(.L_24 - .L_23)
.L_23:
        /*002c*/ 	.word	0x00000000
        /*0030*/ 	.short	0x000b
        /*0032*/ 	.short	0x0038
        /*0034*/ 	.byte	0x00, 0xf0, 0x11, 0x00


	//----- nvinfo : EIATTR_KPARAM_INFO
	.align		4
.L_24:
        /*0038*/ 	.byte	0x04, 0x17
        /*003a*/ 	.short	(.L_26 - .L_25)
.L_25:
        /*003c*/ 	.word	0x00000000
        /*0040*/ 	.short	0x000a
        /*0042*/ 	.short	0x0034
        /*0044*/ 	.byte	0x00, 0xf0, 0x11, 0x00


	//----- nvinfo : EIATTR_KPARAM_INFO
	.align		4
.L_26:
        /*0048*/ 	.byte	0x04, 0x17
        /*004a*/ 	.short	(.L_28 - .L_27)
.L_27:
        /*004c*/ 	.word	0x00000000
        /*0050*/ 	.short	0x0009
        /*0052*/ 	.short	0x0030
        /*0054*/ 	.byte	0x00, 0xf0, 0x11, 0x00


	//----- nvinfo : EIATTR_KPARAM_INFO
	.align		4
.L_28:
        /*0058*/ 	.byte	0x04, 0x17
        /*005a*/ 	.short	(.L_30 - .L_29)
.L_29:
        /*005c*/ 	.word	0x00000000
        /*0060*/ 	.short	0x0008
        /*0062*/ 	.short	0x002c
        /*0064*/ 	.byte	0x00, 0xf0, 0x11, 0x00


	//----- nvinfo : EIATTR_KPARAM_INFO
	.align		4
.L_30:
        /*0068*/ 	.byte	0x04, 0x17
        /*006a*/ 	.short	(.L_32 - .L_31)
.L_31:
        /*006c*/ 	.word	0x00000000
        /*0070*/ 	.short	0x0007
        /*0072*/ 	.short	0x0028
        /*0074*/ 	.byte	0x00, 0xf0, 0x11, 0x00


	//----- nvinfo : EIATTR_KPARAM_INFO
	.align		4
.L_32:
        /*0078*/ 	.byte	0x04, 0x17
        /*007a*/ 	.short	(.L_34 - .L_33)
.L_33:
        /*007c*/ 	.word	0x00000000
        /*0080*/ 	.short	0x0006
        /*0082*/ 	.short	0x0024
        /*0084*/ 	.byte	0x00, 0xf0, 0x11, 0x00


	//----- nvinfo : EIATTR_KPARAM_INFO
	.align		4
.L_34:
        /*0088*/ 	.byte	0x04, 0x17
        /*008a*/ 	.short	(.L_36 - .L_35)
.L_35:
        /*008c*/ 	.word	0x00000000
        /*0090*/ 	.short	0x0005
        /*0092*/ 	.short	0x0020
        /*0094*/ 	.byte	0x00, 0xf0, 0x11, 0x00


	//----- nvinfo : EIATTR_KPARAM_INFO
	.align		4
.L_36:
        /*0098*/ 	.byte	0x04, 0x17
        /*009a*/ 	.short	(.L_38 - .L_37)
.L_37:
        /*009c*/ 	.word	0x00000000
        /*00a0*/ 	.short	0x0004
        /*00a2*/ 	.short	0x001c
        /*00a4*/ 	.byte	0x00, 0xf0, 0x11, 0x00


	//----- nvinfo : EIATTR_KPARAM_INFO
	.align		4
.L_38:
        /*00a8*/ 	.byte	0x04, 0x17
        /*00aa*/ 	.short	(.L_40 - .L_39)
.L_39:
        /*00ac*/ 	.word	0x00000000
        /*00b0*/ 	.short	0x0003
        /*00b2*/ 	.short	0x0018
        /*00b4*/ 	.byte	0x00, 0xf0, 0x11, 0x00


	//----- nvinfo : EIATTR_KPARAM_INFO
	.align		4
.L_40:
        /*00b8*/ 	.byte	0x04, 0x17
        /*00ba*/ 	.short	(.L_42 - .L_41)
.L_41:
        /*00bc*/ 	.word	0x00000000
        /*00c0*/ 	.short	0x0002
        /*00c2*/ 	.short	0x0010
        /*00c4*/ 	.byte	0x00, 0xf4, 0x21, 0x00


	//----- nvinfo : EIATTR_KPARAM_INFO
	.align		4
.L_42:
        /*00c8*/ 	.byte	0x04, 0x17
        /*00ca*/ 	.short	(.L_44 - .L_43)
.L_43:
        /*00cc*/ 	.word	0x00000000
        /*00d0*/ 	.short	0x0001
        /*00d2*/ 	.short	0x0008
        /*00d4*/ 	.byte	0x00, 0xf4, 0x21, 0x00


	//----- nvinfo : EIATTR_KPARAM_INFO
	.align		4
.L_44:
        /*00d8*/ 	.byte	0x04, 0x17
        /*00da*/ 	.short	(.L_46 - .L_45)
.L_45:
        /*00dc*/ 	.word	0x00000000
        /*00e0*/ 	.short	0x0000
        /*00e2*/ 	.short	0x0000
        /*00e4*/ 	.byte	0x00, 0xf4, 0x21, 0x00


	//----- nvinfo : EIATTR_EXPLICIT_CLUSTER
	.align		4
.L_46:
        /*00e8*/ 	.byte	0x01, 0x3e
	.zero		2


	//----- nvinfo : EIATTR_CTA_PER_CLUSTER
	.align		4
        /*00ec*/ 	.byte	0x04, 0x3d
        /*00ee*/ 	.short	(.L_48 - .L_47)
.L_47:
        /*00f0*/ 	.word	0x00000002
        /*00f4*/ 	.word	0x00000001
        /*00f8*/ 	.word	0x00000001


	//----- nvinfo : EIATTR_AT_ENTRY_FRAGMENTS
	.align		4
.L_48:
        /*00fc*/ 	.byte	0x04, 0x4f
        /*00fe*/ 	.short	(.L_50 - .L_49)


	//   ....[0]....
.L_49:
        /*0100*/ 	.word	0x00000004


	//   ....[1]....
        /*0104*/ 	.word	0x00000005


	//----- nvinfo : EIATTR_RESERVED_SMEM_USED
	.align		4
.L_50:
        /*0108*/ 	.byte	0x01, 0x41
	.zero		2


	//----- nvinfo : EIATTR_SPARSE_MMA_MASK
	.align		4
        /*010c*/ 	.byte	0x03, 0x50
        /*010e*/ 	.short	0x0000


	//----- nvinfo : EIATTR_TCGEN05_2CTA_USED
	.align		4
        /*0110*/ 	.byte	0x01, 0x52
	.zero		2


	//----- nvinfo : EIATTR_MAXREG_COUNT
	.align		4
        /*0114*/ 	.byte	0x03, 0x1b
        /*0116*/ 	.short	0x00ff


	//----- nvinfo : EIATTR_NUM_BARRIERS
	.align		4
        /*0118*/ 	.byte	0x02, 0x4c
        /*011a*/ 	.byte	0x01
	.zero		1


	//----- nvinfo : EIATTR_ANNOTATIONS
	.align		4
        /*011c*/ 	.byte	0x04, 0x55
        /*011e*/ 	.short	(.L_52 - .L_51)


	//   ....[0]....
.L_51:
        /*0120*/ 	.word	0x00000001
        /*0124*/ 	.byte	0x50, 0x5f, 0x00, 0x00, 0x01, 0x00, 0x00, 0x00, 0x80, 0x5f, 0x00, 0x00, 0x01, 0x00, 0x00, 0x00
        /*0134*/ 	.byte	0xa0, 0x66, 0x00, 0x00, 0x01, 0x00, 0x00, 0x00, 0xe0, 0x66, 0x00, 0x00


	//----- nvinfo : EIATTR_INT_WARP_WIDE_INSTR_OFFSETS
	.align		4
.L_52:
        /*0140*/ 	.byte	0x04, 0x31
        /*0142*/ 	.short	(.L_54 - .L_53)


	//   ....[0]....
.L_53:
        /*0144*/ 	.word	0x00002150


	//   ....[1]....
        /*0148*/ 	.word	0x00002190


	//   ....[2]....
        /*014c*/ 	.word	0x00003680


	//   ....[3]....
        /*0150*/ 	.word	0x0000d310


	//   ....[4]....
        /*0154*/ 	.word	0x0000d360


	//----- nvinfo : EIATTR_COOP_GROUP_MASK_REGIDS
	.align		4
.L_54:
        /*0158*/ 	.byte	0x04, 0x29
        /*015a*/ 	.short	(.L_56 - .L_55)


	//   ....[0]....
.L_55:
        /*015c*/ 	.word	0xffffffff


	//   ....[1]....
        /*0160*/ 	.word	0xffffffff


	//   ....[2]....
        /*0164*/ 	.word	0xffffffff


	//   ....[3]....
        /*0168*/ 	.word	0xffffffff


	//----- nvinfo : EIATTR_COOP_GROUP_INSTR_OFFSETS
	.align		4
.L_56:
        /*016c*/ 	.byte	0x04, 0x28
        /*016e*/ 	.short	(.L_58 - .L_57)


	//   ....[0]....
.L_57:
        /*0170*/ 	.word	0x00000080


	//   ....[1]....
        /*0174*/ 	.word	0x00000680


	//   ....[2]....
        /*0178*/ 	.word	0x0000d1a0


	//   ....[3]....
        /*017c*/ 	.word	0x0000d410


	//----- nvinfo : EIATTR_VRC_CTA_INIT_COUNT
	.align		4
.L_58:
        /*0180*/ 	.byte	0x02, 0x4a
        /*0182*/ 	.byte	0x80
	.zero		1


	//----- nvinfo : EIATTR_MBARRIER_INSTR_OFFSETS
	.align		4
        /*0184*/ 	.byte	0x04, 0x39
        /*0186*/ 	.short	(.L_60 - .L_59)


	//   ....[0]....
.L_59:
        /*0188*/ 	.word	0x00000300
        /*018c*/ 	.word	0x00000007
        /*0190*/ 	.word	0x00000000
        /*0194*/ 	.short	0x010a
        /*0196*/ 	.byte	0xff
	.zero		1


	//   ....[1]....
        /*0198*/ 	.word	0x00000320
        /*019c*/ 	.word	0x00000007
        /*01a0*/ 	.word	0x00000000
        /*01a4*/ 	.short	0x010a
        /*01a6*/ 	.byte	0xff
	.zero		1


	//   ....[2]....
        /*01a8*/ 	.word	0x000004f0
        /*01ac*/ 	.word	0x00000009
        /*01b0*/ 	.word	0x00000000
        /*01b4*/ 	.short	0x010a
        /*01b6*/ 	.byte	0xff
	.zero		1


	//   ....[3]....
        /*01b8*/ 	.word	0x00000510
        /*01bc*/ 	.word	0x00000009
        /*01c0*/ 	.word	0x00000000
        /*01c4*/ 	.short	0x010a
        /*01c6*/ 	.byte	0xff
	.zero		1


	//   ....[4]....
        /*01c8*/ 	.word	0x00000600
        /*01cc*/ 	.word	0x00000005
        /*01d0*/ 	.word	0x00000000
        /*01d4*/ 	.short	0x0101
        /*01d6*/ 	.byte	0xff
	.zero		1


	//   ....[5]....
        /*01d8*/ 	.word	0x00002360
        /*01dc*/ 	.word	0x000000ff
        /*01e0*/ 	.word	0x00000000
        /*01e4*/ 	.short	0x0100
        /*01e6*/ 	.byte	0x0a
	.zero		1


	//   ....[6]....
        /*01e8*/ 	.word	0x000036f0
        /*01ec*/ 	.word	0x000000ff
        /*01f0*/ 	.word	0x0000a008
        /*01f4*/ 	.short	0x0100
        /*01f6*/ 	.byte	0x08
	.zero		1


	//   ....[7]....
        /*01f8*/ 	.word	0x000044b0
        /*01fc*/ 	.word	0x000000ff
        /*0200*/ 	.word	0x00000000
        /*0204*/ 	.short	0x010a
        /*0206*/ 	.byte	0x0a
	.zero		1


	//   ....[8]....
        /*0208*/ 	.word	0x00005dc0
        /*020c*/ 	.word	0x000000ff
        /*0210*/ 	.word	0x00000000
        /*0214*/ 	.short	0x010a
        /*0216*/ 	.byte	0x0a
	.zero		1


	//   ....[9]....
        /*0218*/ 	.word	0x00005e50
        /*021c*/ 	.word	0x000000ff
        /*0220*/ 	.word	0x0000a000
        /*0224*/ 	.short	0x0108
        /*0226*/ 	.byte	0x08
	.zero		1


	//   ....[10]....
        /*0228*/ 	.word	0x00005f10
        /*022c*/ 	.word	0x000000ff
        /*0230*/ 	.word	0x0000a008
        /*0234*/ 	.short	0x0108
        /*0236*/ 	.byte	0x08
	.zero		1


	//   ....[11]....
        /*0238*/ 	.word	0x0000d440
        /*023c*/ 	.word	0x00000007
        /*0240*/ 	.word	0x00000000
        /*0244*/ 	.short	0x010a
        /*0246*/ 	.byte	0xff
	.zero		1


	//   ....[12]....
        /*0248*/ 	.word	0x0000d4a0
        /*024c*/ 	.word	0x00000009
        /*0250*/ 	.word	0x00000000
        /*0254*/ 	.short	0x010a
        /*0256*/ 	.byte	0xff
	.zero		1


	//   ....[13]....
        /*0258*/ 	.word	0x0000d4f0
        /*025c*/ 	.word	0x000000ff
        /*0260*/ 	.word	0x00000000
        /*0264*/ 	.short	0x010a
        /*0266*/ 	.byte	0x0a
	.zero		1


	//   ....[14]....
        /*0268*/ 	.word	0x0000d520
        /*026c*/ 	.word	0x000000ff
        /*0270*/ 	.word	0x00000000
        /*0274*/ 	.short	0x010a
        /*0276*/ 	.byte	0x0a
	.zero		1


	//----- nvinfo : EIATTR_NUM_MBARRIERS
	.align		4
.L_60:
        /*0278*/ 	.byte	0x03, 0x38
        /*027a*/ 	.short	0x0002


	//----- nvinfo : EIATTR_EXIT_INSTR_OFFSETS
	.align		4
        /*027c*/ 	.byte	0x04, 0x1c
        /*027e*/ 	.short	(.L_62 - .L_61)


	//   ....[0]....
.L_61:
        /*0280*/ 	.word	0x0000d420


	//----- nvinfo : EIATTR_REQNTID
	.align		4
.L_62:
        /*0284*/ 	.byte	0x04, 0x10
        /*0286*/ 	.short	(.L_64 - .L_63)
.L_63:
        /*0288*/ 	.word	0x00000080
        /*028c*/ 	.word	0x00000001
        /*0290*/ 	.word	0x00000001


	//----- nvinfo : EIATTR_CRS_STACK_SIZE
	.align		4
.L_64:
        /*0294*/ 	.byte	0x04, 0x1e
        /*0296*/ 	.short	(.L_66 - .L_65)
.L_65:
        /*0298*/ 	.word	0x00000000


	//----- nvinfo : EIATTR_CBANK_PARAM_SIZE
	.align		4
.L_66:
        /*029c*/ 	.byte	0x03, 0x19
        /*029e*/ 	.short	0x0050


	//----- nvinfo : EIATTR_PARAM_CBANK
	.align		4
        /*02a0*/ 	.byte	0x04, 0x0a
        /*02a2*/ 	.short	(.L_68 - .L_67)
	.align		4
.L_67:
        /*02a4*/ 	.word	index@(.nv.constant0.matmul_kernel)
        /*02a8*/ 	.short	0x0380
        /*02aa*/ 	.short	0x0050


	//----- nvinfo : EIATTR_SW_WAR
	.align		4
.L_68:
        /*02ac*/ 	.byte	0x04, 0x36
        /*02ae*/ 	.short	(.L_70 - .L_69)
.L_69:
        /*02b0*/ 	.word	0x00000008
.L_70:


//--------------------- .nv.compat                --------------------------
	.section	.nv.compat,"",@"SHT_CUDA_COMPAT_INFO"
	.align	4
        /*0000*/ 	.byte	0x02, 0x02, 0x02, 0x00, 0x02, 0x05, 0x05, 0x00, 0x02, 0x03, 0x00, 0x00, 0x02, 0x06, 0x01, 0x00


//--------------------- .nv.callgraph             --------------------------
	.section	.nv.callgraph,"",@"SHT_CUDA_CALLGRAPH"
	.align	4
	.sectionentsize	8
	.align		4
        /*0000*/ 	.word	0x00000000
	.align		4
        /*0004*/ 	.word	0xffffffff
	.align		4
        /*0008*/ 	.word	0x00000000
	.align		4
        /*000c*/ 	.word	0xfffffffe
	.align		4
        /*0010*/ 	.word	0x00000000
	.align		4
        /*0014*/ 	.word	0xfffffffd
	.align		4
        /*0018*/ 	.word	0x00000000
	.align		4
        /*001c*/ 	.word	0xfffffffc


//--------------------- .text.matmul_kernel       --------------------------
	.section	.text.matmul_kernel,"ax",@progbits
	.align	128
        .global         matmul_kernel
        .type           matmul_kernel,@function
        .size           matmul_kernel,(.L_x_28 - matmul_kernel)
        .other          matmul_kernel,@"STO_CUDA_ENTRY STV_DEFAULT"
matmul_kernel:
.text.matmul_kernel:
[----:B------:R-:W0:Y:S01]  /*0000*/  LDC R1, c[0x0][0x37c] ;  /* 0x0000df00ff017b82 */ /* 0x000e220000000800 */
[----:B------:R-:W1:Y:S01]  /*0010*/  S2R R167, SR_TID.X ;  /* 0x0000000000a77919 */ /* 0x000e620000002100 */
[----:B0-----:R-:W-:Y:S01]  /*0020*/  VIADD R1, R1, 0xfffffff8 ;  /* 0xfffffff801017836 */ /* 0x001fe20000000000 */
[----:B------:R-:W0:Y:S01]  /*0030*/  LDCU.64 UR20, c[0x0][0x358] ;  /* 0x00006b00ff1477ac */ /* 0x000e220008000a00 */
[----:B-1----:R-:W-:-:S13]  /*0040*/  ISETP.GE.U32.AND P0, PT, R167, 0x20, PT ;  /* 0x00000020a700780c */ /* 0x002fda0003f06070 */
[----:B------:R-:W-:Y:S02]  /*0050*/  VOTEU.ANY UP0, P0 ;  /* 0x0000000000ff7886 */ /* 0x000fe40000000100 */
[----:B------:R-:W-:Y:S05]  /*0060*/  BRA.U UP0, `(.L_x_0) ;  /* 0x0000000500887547 */ /* 0x000fea000b800000 */
[----:B------:R-:W1:Y:S01]  /*0070*/  S2R R11, SR_CgaCtaId ;  /* 0x00000000000b7919 */ /* 0x000e620000008800 */
[----:B------:R-:W-:Y:S01]  /*0080*/  NOP ;  /* 0x0000000000007918 */ /* 0x000fe20000000000 */
[----:B------:R-:W-:-:S04]  /*0090*/  MOV R0, 0x40 ;  /* 0x0000004000007802 */ /* 0x000fc80000000f00 */
[----:B-1----:R-:W-:Y:S02]  /*00a0*/  LEA R2, R11, R0, 0x18 ;  /* 0x000000000b027211 */ /* 0x002fe400078ec0ff */
[----:B------:R-:W-:-:S04]  /*00b0*/  MOV R0, 0x400 ;  /* 0x0000040000007802 */ /* 0x000fc80000000f00 */
[----:B------:R-:W1:Y:S01]  /*00c0*/  LDS.U8 R2, [R2] ;  /* 0x0000000002027984 */ /* 0x000e620000000000 */
[----:B------:R-:W-:Y:S02]  /*00d0*/  LEA R0, R11, R0, 0x18 ;  /* 0x000000000b007211 */ /* 0x000fe400078ec0ff */
[----:B-1----:R-:W-:-:S13]  /*00e0*/  ISETP.NE.AND P0, PT, R2, RZ, PT ;  /* 0x000000ff0200720c */ /* 0x002fda0003f05270 */
[----:B------:R-:W-:Y:S05]  /*00f0*/  @P0 BRA `(.L_x_1) ;  /* 0x00000004004c0947 */ /* 0x000fea0003800000 */
[C---:B------:R-:W-:Y:S02]  /*0100*/  LOP3.LUT R2, R11.reuse, 0x1, RZ, 0xc0, !PT ;  /* 0x000000010b027812 */ /* 0x040fe400078ec0ff */
[----:B------:R-:W-:Y:S02]  /*0110*/  LOP3.LUT R5, R11, 0x1, RZ, 0x3c, !PT ;  /* 0x000000010b057812 */ /* 0x000fe400078e3cff */
[----:B------:R-:W-:-:S13]  /*0120*/  ISETP.NE.U32.AND P0, PT, R2, 0x1, PT ;  /* 0x000000010200780c */ /* 0x000fda0003f05070 */
[----:B------:R-:W-:Y:S05]  /*0130*/  @!P0 BRA `(.L_x_2) ;  /* 0x0000000000c08947 */ /* 0x000fea0003800000 */
[----:B------:R-:W-:Y:S01]  /*0140*/  ELECT P1, URZ, PT ;  /* 0x0000000000ff782f */ /* 0x000fe20003820000 */
[----:B------:R-:W-:-:S12]  /*0150*/  BSSY B0, `(.L_x_2) ;  /* 0x000002e000007945 */ /* 0x000fd80003800000 */
[----:B------:R-:W-:Y:S05]  /*0160*/  @!P1 BRA `(.L_x_3) ;  /* 0x0000000000b09947 */ /* 0x000fea0003800000 */
[----:B------:R-:W-:-:S05]  /*0170*/  UMOV UR4, 0x8 ;  /* 0x0000000800047882 */ /* 0x000fca0000000000 */
[----:B------:R-:W-:Y:S04]  /*0180*/  DEPBAR.LE SB1, 0x36 ;  /* 0x00009d800000791a */ /* 0x000fe80000000000 */
[----:B------:R-:W1:Y:S02]  /*0190*/  UTCATOMSWS.2CTA.FIND_AND_SET.ALIGN UP1, UR4, UR4 ;  /* 0x00000004000475e3 */ /* 0x000e640008220800 */
[----:B-1----:R-:W-:Y:S01]  /*01a0*/  PLOP3.LUT P1, PT, PT, PT, UP1, 0x80, 0x8 ;  /* 0x000000000008781c */ /* 0x002fe20003f2f018 */
[----:B------:R-:W-:-:S03]  /*01b0*/  IMAD.U32 R4, RZ, RZ, UR4 ;  /* 0x00000004ff047e24 */ /* 0x000fc6000f8e00ff */
[----:B------:R-:W-:-:S04]  /*01c0*/  SEL R2, RZ, 0xffffffff, !P1 ;  /* 0xffffffffff027807 */ /* 0x000fc80004800000 */
[----:B------:R-:W-:-:S13]  /*01d0*/  ISETP.NE.AND P1, PT, R2, RZ, PT ;  /* 0x000000ff0200720c */ /* 0x000fda0003f25270 */
[----:B------:R-:W-:Y:S05]  /*01e0*/  @P1 BRA `(.L_x_4) ;  /* 0x0000000000241947 */ /* 0x000fea0003800000 */
.L_x_5:
[----:B------:R-:W-:Y:S05]  /*01f0*/  NANOSLEEP 0x64 ;  /* 0x000000640000795d */ /* 0x000fea0003800000 */
[----:B------:R-:W-:-:S05]  /*0200*/  UMOV UR4, 0x8 ;  /* 0x0000000800047882 */ /* 0x000fca0000000000 */
[----:B------:R-:W-:Y:S04]  /*0210*/  DEPBAR.LE SB1, 0x36 ;  /* 0x00009d800000791a */ /* 0x000fe80000000000 */
[----:B------:R-:W1:Y:S02]  /*0220*/  UTCATOMSWS.2CTA.FIND_AND_SET.ALIGN UP1, UR4, UR4 ;  /* 0x00000004000475e3 */ /* 0x000e640008220800 */
[----:B-1----:R-:W-:Y:S01]  /*0230*/  PLOP3.LUT P1, PT, PT, PT, UP1, 0x80, 0x8 ;  /* 0x000000000008781c */ /* 0x002fe20003f2f018 */
[----:B------:R-:W-:-:S03]  /*0240*/  IMAD.U32 R4, RZ, RZ, UR4 ;  /* 0x00000004ff047e24 */ /* 0x000fc6000f8e00ff */
[----:B------:R-:W-:-:S04]  /*0250*/  SEL R2, RZ, 0xffffffff, !P1 ;  /* 0xffffffffff027807 */ /* 0x000fc80004800000 */
[----:B------:R-:W-:-:S13]  /*0260*/  ISETP.NE.AND P1, PT, R2, RZ, PT ;  /* 0x000000ff0200720c */ /* 0x000fda0003f25270 */
[----:B------:R-:W-:Y:S05]  /*0270*/  @!P1 BRA `(.L_x_5) ;  /* 0xfffffffc00dc9947 */ /* 0x000fea000383ffff */
.L_x_4:
[----:B------:R-:W-:Y:S01]  /*0280*/  MOV R2, 0x60 ;  /* 0x0000006000027802 */ /* 0x000fe20000000f00 */
[----:B------:R-:W-:Y:S01]  /*0290*/  IMAD.MOV.U32 R10, RZ, RZ, 0x4 ;  /* 0x00000004ff0a7424 */ /* 0x000fe200078e00ff */
[----:B------:R-:W-:Y:S01]  /*02a0*/  MOV R3, 0x58 ;  /* 0x0000005800037802 */ /* 0x000fe20000000f00 */
[----:B------:R-:W-:Y:S01]  /*02b0*/  IMAD.MOV.U32 R13, RZ, RZ, 0xff ;  /* 0x000000ffff0d7424 */ /* 0x000fe200078e00ff */
[C---:B------:R-:W-:Y:S02]  /*02c0*/  LEA R6, R11.reuse, R2, 0x18 ;  /* 0x000000020b067211 */ /* 0x040fe400078ec0ff */
[----:B------:R-:W-:-:S03]  /*02d0*/  LEA R7, R11, R3, 0x18 ;  /* 0x000000030b077211 */ /* 0x000fc600078ec0ff */
[----:B------:R-:W1:Y:S02]  /*02e0*/  LDS R2, [R6] ;  /* 0x0000000006027984 */ /* 0x000e640000000800 */
[----:B-1----:R-:W-:-:S04]  /*02f0*/  IMAD.U32 R2, R2, -0x80000000, RZ ;  /* 0x8000000002027824 */ /* 0x002fc800078e00ff */
[----:B------:R-:W1:Y:S02]  /*0300*/  SYNCS.PHASECHK.TRANS64.TRYWAIT P1, [R7+URZ], R2 ;  /* 0x00000002070075a7 */ /* 0x000e6400080211ff */
[----:B-1----:R-:W-:Y:S05]  /*0310*/  @P1 BRA `(.L_x_6) ;  /* 0x0000000000081947 */ /* 0x002fea0003800000 */
[----:B------:R-:W1:Y:S02]  /*0320*/  SYNCS.PHASECHK.TRANS64.TRYWAIT P1, [R7+URZ], R2 ;  /* 0x00000002070075a7 */ /* 0x000e6400080211ff */
[----:B-1----:R-:W-:Y:S05]  /*0330*/  @!P1 BRA `(.L_x_7) ;  /* 0x000000d0003c9947 */ /* 0x002fea0003800000 */
.L_x_6:
[C---:B------:R-:W-:Y:S01]  /*0340*/  PRMT R9, R5.reuse, 0x654, R7 ;  /* 0x0000065405097816 */ /* 0x040fe20000000007 */
[C---:B-1----:R-:W-:Y:S01]  /*0350*/  IMAD.SHL.U32 R3, R4.reuse, 0x20, RZ ;  /* 0x0000002004037824 */ /* 0x042fe200078e00ff */
[----:B------:R-:W-:Y:S01]  /*0360*/  PRMT R8, R5, 0x654, R0 ;  /* 0x0000065405087816 */ /* 0x000fe20000000000 */
[----:B------:R-:W-:Y:S01]  /*0370*/  IMAD.MOV.U32 R12, RZ, RZ, 0x1 ;  /* 0x00000001ff0c7424 */ /* 0x000fe200078e00ff */
[----:B------:R1:W-:Y:S01]  /*0380*/  SYNCS.ARRIVE.TRANS64.RED RZ, [R9+URZ], R10 ;  /* 0x0000000a09ff79a7 */ /* 0x0003e200080004ff */
[----:B------:R-:W-:Y:S01]  /*0390*/  VIADD R7, R4, 0x10 ;  /* 0x0000001004077836 */ /* 0x000fe20000000000 */
[----:B------:R2:W-:Y:S01]  /*03a0*/  STS [R0], R3 ;  /* 0x0000000300007388 */ /* 0x0005e20000000800 */
[----:B------:R-:W-:-:S03]  /*03b0*/  SHF.L.U32 R2, R13, R4, RZ ;  /* 0x000000040d027219 */ /* 0x000fc600000006ff */
[----:B------:R-:W-:Y:S01]  /*03c0*/  SHF.L.U32 R7, R12, R7, RZ ;  /* 0x000000070c077219 */ /* 0x000fe200000006ff */
[----:B------:R2:W-:Y:S01]  /*03d0*/  STAS [R8.64], R4 ;  /* 0x0000000408007dbd */ /* 0x0005e2000c0008ff */
[----:B-1----:R-:W-:Y:S02]  /*03e0*/  MOV R10, 0x50 ;  /* 0x00000050000a7802 */ /* 0x002fe40000000f00 */
[----:B------:R-:W-:Y:S02]  /*03f0*/  LOP3.LUT R2, R7, R2, RZ, 0xfc, !PT ;  /* 0x0000000207027212 */ /* 0x000fe400078efcff */
[----:B------:R-:W-:-:S05]  /*0400*/  LEA R7, R11, R10, 0x18 ;  /* 0x0000000a0b077211 */ /* 0x000fca00078ec0ff */
[----:B------:R2:W-:Y:S04]  /*0410*/  ATOMS.OR RZ, [R7], R2 ;  /* 0x0000000207ff738c */ /* 0x0005e80003000000 */
[----:B------:R2:W-:Y:S02]  /*0420*/  ATOMS.XOR RZ, [R6], R12 ;  /* 0x0000000c06ff738c */ /* 0x0005e40003800000 */
.L_x_3:
[----:B0-----:R-:W-:Y:S05]  /*0430*/  BSYNC B0 ;  /* 0x0000000000007941 */ /* 0x001fea0003800000 */
.L_x_2:
[----:B------:R-:W-:Y:S05]  /*0440*/  @P0 BRA `(.L_x_8) ;  /* 0x0000000000880947 */ /* 0x000fea0003800000 */
[----:B------:R-:W-:Y:S05]  /*0450*/  WARPSYNC.ALL ;  /* 0x0000000000007948 */ /* 0x000fea0003800000 */
[----:B------:R-:W-:Y:S01]  /*0460*/  NOP ;  /* 0x0000000000007918 */ /* 0x000fe20000000000 */
[----:B------:R-:W-:-:S13]  /*0470*/  ELECT P0, URZ, PT ;  /* 0x0000000000ff782f */ /* 0x000fda0003800000 */
[----:B------:R-:W-:Y:S05]  /*0480*/  @!P0 BRA `(.L_x_8) ;  /* 0x0000000000788947 */ /* 0x000fea0003800000 */
[----:B--2---:R-:W-:Y:S02]  /*0490*/  MOV R2, 0x60 ;  /* 0x0000006000027802 */ /* 0x004fe40000000f00 */
[----:B------:R-:W-:Y:S02]  /*04a0*/  MOV R4, 0x58 ;  /* 0x0000005800047802 */ /* 0x000fe40000000f00 */
        /* <DEDUP_REMOVED lines=8> */
.L_x_9:
[----:B------:R-:W2:Y:S01]  /*0530*/  LDS R2, [R0] ;  /* 0x0000000000027984 */ /* 0x000ea20000000800 */
[----:B------:R-:W-:Y:S01]  /*0540*/  IMAD.MOV.U32 R7, RZ, RZ, 0xff ;  /* 0x000000ffff077424 */ /* 0x000fe200078e00ff */
[----:B------:R-:W-:Y:S01]  /*0550*/  PRMT R5, R5, 0x654, R9 ;  /* 0x0000065405057816 */ /* 0x000fe20000000009 */
[----:B------:R-:W-:Y:S02]  /*0560*/  IMAD.MOV.U32 R13, RZ, RZ, 0x1 ;  /* 0x00000001ff0d7424 */ /* 0x000fe400078e00ff */
[C---:B-12---:R-:W-:Y:S02]  /*0570*/  IMAD.SHL.U32 R3, R2.reuse, 0x20, RZ ;  /* 0x0000002002037824 */ /* 0x046fe400078e00ff */
[----:B------:R-:W-:Y:S01]  /*0580*/  VIADD R4, R2, 0x10 ;  /* 0x0000001002047836 */ /* 0x000fe20000000000 */
[----:B------:R-:W-:Y:S02]  /*0590*/  SHF.L.U32 R2, R7, R2, RZ ;  /* 0x0000000207027219 */ /* 0x000fe400000006ff */
[----:B------:R1:W-:Y:S02]  /*05a0*/  STS [R0], R3 ;  /* 0x0000000300007388 */ /* 0x0003e40000000800 */
[----:B------:R-:W-:-:S02]  /*05b0*/  SHF.L.U32 R7, R13, R4, RZ ;  /* 0x000000040d077219 */ /* 0x000fc400000006ff */
[----:B------:R-:W-:Y:S02]  /*05c0*/  MOV R4, 0x50 ;  /* 0x0000005000047802 */ /* 0x000fe40000000f00 */
[----:B------:R-:W-:Y:S02]  /*05d0*/  LOP3.LUT R2, R7, R2, RZ, 0xfc, !PT ;  /* 0x0000000207027212 */ /* 0x000fe400078efcff */
[----:B------:R-:W-:-:S05]  /*05e0*/  LEA R11, R11, R4, 0x18 ;  /* 0x000000040b0b7211 */ /* 0x000fca00078ec0ff */
[----:B------:R1:W-:Y:S01]  /*05f0*/  ATOMS.OR RZ, [R11], R2 ;  /* 0x000000020bff738c */ /* 0x0003e20003000000 */
[----:B------:R1:W-:Y:S03]  /*0600*/  SYNCS.ARRIVE.TRANS64.RED.A1T0 RZ, [R5+URZ], RZ ;  /* 0x000000ff05ff79a7 */ /* 0x0003e600081004ff */
[----:B------:R1:W-:Y:S01]  /*0610*/  ATOMS.XOR RZ, [R6], R13 ;  /* 0x0000000d06ff738c */ /* 0x0003e20003800000 */
[----:B------:R-:W-:Y:S05]  /*0620*/  BRA `(.L_x_8) ;  /* 0x0000000000107947 */ /* 0x000fea0003800000 */
.L_x_1:
[----:B------:R-:W-:Y:S01]  /*0630*/  IMAD.MOV.U32 R3, RZ, RZ, -0x1 ;  /* 0xffffffffff037424 */ /* 0x000fe200078e00ff */
[----:B------:R-:W-:-:S04]  /*0640*/  MOV R2, 0x670 ;  /* 0x0000067000027802 */ /* 0x000fc80000000f00 */
[----:B------:R1:W-:Y:S03]  /*0650*/  STS [R0], R3 ;  /* 0x0000000300007388 */ /* 0x0003e60000000800 */
[----:B01----:R-:W-:Y:S05]  /*0660*/  CALL.REL.NOINC `($__internal_1_$__cuda_sm10x_tcgen05_guardrail_trap_phase_invalid_during_alloc) ;  /* 0x000000cc00c47944 */ /* 0x003fea0003c00000 */
.L_x_8:
[----:B------:R-:W-:Y:S05]  /*0670*/  WARPSYNC.ALL ;  /* 0x0000000000007948 */ /* 0x000fea0003800000 */
[----:B------:R-:W-:Y:S01]  /*0680*/  NOP ;  /* 0x0000000000007918 */ /* 0x000fe20000000000 */
.L_x_0:
[----:B-12---:R-:W1:Y:S08]  /*0690*/  LDC.64 R2, c[0x0][0x398] ;  /* 0x0000e600ff027b82 */ /* 0x006e700000000a00 */
[----:B------:R-:W2:Y:S02]  /*06a0*/  S2UR UR5, SR_CgaSize ;  /* 0x00000000000579c3 */ /* 0x000ea40000008a00 */
[----:B--2---:R-:W-:-:S12]  /*06b0*/  UIMAD UR5, UR5, -0xa0, URZ ;  /* 0xffffff60050578a4 */ /* 0x004fd8000f8e02ff */
[----:B------:R-:W2:Y:S01]  /*06c0*/  LDCU UR5, c[0x0][UR5+0x2b0] ;  /* 0x00005600050577ac */ /* 0x000ea20008000800 */
[C---:B------:R-:W-:Y:S02]  /*06d0*/  LOP3.LUT R198, R167.reuse, 0x7f, RZ, 0xc0, !PT ;  /* 0x0000007fa7c67812 */ /* 0x040fe400078ec0ff */
[----:B------:R-:W-:Y:S01]  /*06e0*/  LOP3.LUT R165, R167, 0x40, RZ, 0xc0, !PT ;  /* 0x00000040a7a57812 */ /* 0x000fe200078ec0ff */
[----:B------:R-:W-:Y:S01]  /*06f0*/  UMOV UR8, 0x400 ;  /* 0x0000040000087882 */ /* 0x000fe20000000000 */
[----:B------:R-:W3:Y:S01]  /*0700*/  LDCU.128 UR12, c[0x0][0x380] ;  /* 0x00007000ff0c77ac */ /* 0x000ee20008000c00 */
[----:B------:R-:W4:Y:S01]  /*0710*/  S2UR UR4, SR_CTAID.X ;  /* 0x00000000000479c3 */ /* 0x000f220000002500 */
[----:B-1----:R-:W-:Y:S01]  /*0720*/  VIADD R0, R3, 0x7f ;  /* 0x0000007f03007836 */ /* 0x002fe20000000000 */
[----:B------:R-:W-:Y:S02]  /*0730*/  IABS R26, R3 ;  /* 0x00000003001a7213 */ /* 0x000fe40000000000 */
[----:B------:R-:W-:-:S02]  /*0740*/  IABS R23, R2 ;  /* 0x0000000200177213 */ /* 0x000fc40000000000 */
[----:B------:R-:W-:Y:S02]  /*0750*/  SHF.R.S32.HI R5, RZ, 0x1f, R0 ;  /* 0x0000001fff057819 */ /* 0x000fe40000011400 */
[----:B----4-:R-:W-:Y:S01]  /*0760*/  I2FP.F32.U32 R7, UR4 ;  /* 0x0000000400077c45 */ /* 0x010fe20008201000 */
[----:B------:R-:W1:Y:S01]  /*0770*/  S2UR UR4, SR_CgaCtaId ;  /* 0x00000000000479c3 */ /* 0x000e620000008800 */
[----:B------:R-:W-:-:S03]  /*0780*/  LEA.HI R5, R5, R0, RZ, 0x7 ;  /* 0x0000000005057211 */ /* 0x000fc600078f38ff */
[----:B--2---:R-:W-:Y:S01]  /*0790*/  FMUL R7, R7, UR5 ;  /* 0x0000000507077c20 */ /* 0x004fe20008400000 */
[----:B------:R-:W-:-:S05]  /*07a0*/  SHF.R.S32.HI R5, RZ, 0x7, R5 ;  /* 0x00000007ff057819 */ /* 0x000fca0000011405 */
[----:B------:R-:W-:Y:S01]  /*07b0*/  IMAD.SHL.U32 R6, R5, 0x8, RZ ;  /* 0x0000000805067824 */ /* 0x000fe200078e00ff */
[----:B------:R-:W-:Y:S04]  /*07c0*/  F2I.U32.TRUNC.NTZ R7, R7 ;  /* 0x0000000700077305 */ /* 0x000fe8000020f000 */
[----:B------:R-:W-:-:S04]  /*07d0*/  IABS R9, R6 ;  /* 0x0000000600097213 */ /* 0x000fc80000000000 */
[----:B------:R-:W2:Y:S01]  /*07e0*/  I2F.RP R0, R9 ;  /* 0x0000000900007306 */ /* 0x000ea20000209400 */
[----:B-1----:R-:W-:Y:S02]  /*07f0*/  ULOP3.LUT UR6, UR4, 0x1, URZ, 0xc0, !UPT ;  /* 0x0000000104067892 */ /* 0x002fe4000f8ec0ff */
[----:B------:R-:W-:Y:S01]  /*0800*/  ULEA UR8, UR4, UR8, 0x18 ;  /* 0x0000000804087291 */ /* 0x000fe2000f8ec0ff */
[----:B------:R-:W-:Y:S01]  /*0810*/  BAR.SYNC.DEFER_BLOCKING 0x0 ;  /* 0x0000000000007b1d */ /* 0x000fe20000010000 */
[----:B------:R-:W-:-:S05]  /*0820*/  USHF.L.U32 UR5, UR6, 0x6, URZ ;  /* 0x0000000606057899 */ /* 0x000fca00080006ff */
[----:B--2---:R-:W1:Y:S02]  /*0830*/  MUFU.RCP R0, R0 ;  /* 0x0000000000007308 */ /* 0x004e640000001000 */
[----:B-1----:R-:W-:Y:S01]  /*0840*/  VIADD R4, R0, 0xffffffe ;  /* 0x0ffffffe00047836 */ /* 0x002fe20000000000 */
[----:B------:R-:W-:Y:S01]  /*0850*/  IABS R0, R7 ;  /* 0x0000000700007213 */ /* 0x000fe20000000000 */
[----:B------:R-:W1:Y:S04]  /*0860*/  LDS R30, [UR8] ;  /* 0x00000008ff1e7984 */ /* 0x000e680008000800 */
[----:B------:R2:W4:Y:S02]  /*0870*/  F2I.FTZ.U32.TRUNC.NTZ R5, R4 ;  /* 0x0000000400057305 */ /* 0x000524000021f000 */
[----:B--2---:R-:W-:-:S02]  /*0880*/  IMAD.MOV.U32 R4, RZ, RZ, RZ ;  /* 0x000000ffff047224 */ /* 0x004fc400078e00ff */
[----:B----4-:R-:W-:-:S04]  /*0890*/  IMAD.MOV R8, RZ, RZ, -R5 ;  /* 0x000000ffff087224 */ /* 0x010fc800078e0a05 */
[----:B------:R-:W-:Y:S01]  /*08a0*/  IMAD R11, R8, R9, RZ ;  /* 0x00000009080b7224 */ /* 0x000fe200078e02ff */
[----:B------:R-:W-:-:S03]  /*08b0*/  IABS R8, R6 ;  /* 0x0000000600087213 */ /* 0x000fc60000000000 */
[----:B------:R-:W-:-:S04]  /*08c0*/  IMAD.HI.U32 R5, R5, R11, R4 ;  /* 0x0000000b05057227 */ /* 0x000fc800078e0004 */
[----:B------:R-:W-:Y:S02]  /*08d0*/  IMAD.MOV R4, RZ, RZ, -R8 ;  /* 0x000000ffff047224 */ /* 0x000fe400078e0a08 */
[----:B------:R-:W-:-:S04]  /*08e0*/  IMAD.HI.U32 R5, R5, R0, RZ ;  /* 0x0000000005057227 */ /* 0x000fc800078e00ff */
[----:B------:R-:W-:Y:S01]  /*08f0*/  IMAD R0, R5, R4, R0 ;  /* 0x0000000405007224 */ /* 0x000fe200078e0200 */
[----:B------:R-:W-:Y:S04]  /*0900*/  BAR.SYNC.DEFER_BLOCKING 0x0 ;  /* 0x0000000000007b1d */ /* 0x000fe80000010000 */
[----:B------:R-:W-:Y:S02]  /*0910*/  ISETP.GT.U32.AND P1, PT, R9, R0, PT ;  /* 0x000000000900720c */ /* 0x000fe40003f24070 */
[----:B-1----:R-:W-:-:S11]  /*0920*/  R2UR UR19, R30 ;  /* 0x000000001e1372ca */ /* 0x002fd600000e0000 */
[----:B------:R-:W-:Y:S02]  /*0930*/  @!P1 IMAD.IADD R0, R0, 0x1, -R9 ;  /* 0x0000000100009824 */ /* 0x000fe400078e0a09 */
[----:B------:R-:W-:Y:S01]  /*0940*/  @!P1 VIADD R5, R5, 0x1 ;  /* 0x0000000105059836 */ /* 0x000fe20000000000 */
[----:B------:R-:W-:Y:S02]  /*0950*/  ISETP.NE.AND P1, PT, R6, RZ, PT ;  /* 0x000000ff0600720c */ /* 0x000fe40003f25270 */
[----:B------:R-:W-:Y:S02]  /*0960*/  ISETP.GE.U32.AND P0, PT, R0, R9, PT ;  /* 0x000000090000720c */ /* 0x000fe40003f06070 */
[----:B------:R-:W-:-:S04]  /*0970*/  LOP3.LUT R0, R7, R6, RZ, 0x3c, !PT ;  /* 0x0000000607007212 */ /* 0x000fc800078e3cff */
[----:B------:R-:W-:Y:S01]  /*0980*/  ISETP.GE.AND P2, PT, R0, RZ, PT ;  /* 0x000000ff0000720c */ /* 0x000fe20003f46270 */
[----:B------:R-:W-:-:S06]  /*0990*/  VIADD R0, R2, 0x1ff ;  /* 0x000001ff02007836 */ /* 0x000fcc0000000000 */
[----:B------:R-:W-:-:S04]  /*09a0*/  @P0 VIADD R5, R5, 0x1 ;  /* 0x0000000105050836 */ /* 0x000fc80000000000 */
[----:B------:R-:W-:Y:S01]  /*09b0*/  IMAD.MOV.U32 R4, RZ, RZ, R5 ;  /* 0x000000ffff047224 */ /* 0x000fe200078e0005 */
[----:B------:R-:W-:-:S03]  /*09c0*/  SHF.R.S32.HI R5, RZ, 0x1f, R0 ;  /* 0x0000001fff057819 */ /* 0x000fc60000011400 */
[----:B------:R-:W-:Y:S01]  /*09d0*/  @!P2 IMAD.MOV R4, RZ, RZ, -R4 ;  /* 0x000000ffff04a224 */ /* 0x000fe200078e0a04 */
[----:B------:R-:W-:Y:S02]  /*09e0*/  @!P1 LOP3.LUT R4, RZ, R6, RZ, 0x33, !PT ;  /* 0x00000006ff049212 */ /* 0x000fe400078e33ff */
[----:B------:R-:W-:-:S03]  /*09f0*/  LEA.HI R5, R5, R0, RZ, 0x9 ;  /* 0x0000000005057211 */ /* 0x000fc600078f48ff */
[----:B------:R-:W-:Y:S02]  /*0a00*/  IMAD.SHL.U32 R10, R4, 0x8, RZ ;  /* 0x00000008040a7824 */ /* 0x000fe400078e00ff */
[----:B------:R-:W-:-:S03]  /*0a10*/  IMAD.MOV R4, RZ, RZ, -R4 ;  /* 0x000000ffff047224 */ /* 0x000fc600078e0a04 */
[----:B------:R-:W-:Y:S01]  /*0a20*/  LEA.HI.SX32 R5, R5, -R10, 0x17 ;  /* 0x8000000a05057211 */ /* 0x000fe200078fbaff */
[----:B------:R-:W-:Y:S02]  /*0a30*/  IMAD R12, R6, R4, R7 ;  /* 0x00000004060c7224 */ /* 0x000fe400078e0207 */
[----:B------:R-:W-:Y:S01]  /*0a40*/  IMAD.MOV.U32 R4, RZ, RZ, RZ ;  /* 0x000000ffff047224 */ /* 0x000fe200078e00ff */
[----:B------:R-:W-:Y:S02]  /*0a50*/  VIMNMX R15, PT, PT, R5, 0x8, PT ;  /* 0x00000008050f7848 */ /* 0x000fe40003fe0100 */
[----:B------:R-:W-:Y:S02]  /*0a60*/  IABS R6, R12 ;  /* 0x0000000c00067213 */ /* 0x000fe40000000000 */
[----:B------:R-:W-:-:S04]  /*0a70*/  IABS R9, R15 ;  /* 0x0000000f00097213 */ /* 0x000fc80000000000 */
[----:B------:R-:W1:Y:S08]  /*0a80*/  I2F.RP R0, R9 ;  /* 0x0000000900007306 */ /* 0x000e700000209400 */
[----:B-1----:R-:W1:Y:S02]  /*0a90*/  MUFU.RCP R0, R0 ;  /* 0x0000000000007308 */ /* 0x002e640000001000 */
[----:B-1----:R-:W-:-:S06]  /*0aa0*/  VIADD R5, R0, 0xffffffe ;  /* 0x0ffffffe00057836 */ /* 0x002fcc0000000000 */
[----:B------:R-:W1:Y:S02]  /*0ab0*/  F2I.FTZ.U32.TRUNC.NTZ R5, R5 ;  /* 0x0000000500057305 */ /* 0x000e64000021f000 */
[----:B-1----:R-:W-:-:S04]  /*0ac0*/  IMAD.MOV R8, RZ, RZ, -R5 ;  /* 0x000000ffff087224 */ /* 0x002fc800078e0a05 */
[----:B------:R-:W-:Y:S01]  /*0ad0*/  IMAD R7, R8, R9, RZ ;  /* 0x0000000908077224 */ /* 0x000fe200078e02ff */
[----:B------:R-:W-:-:S03]  /*0ae0*/  IABS R8, R15 ;  /* 0x0000000f00087213 */ /* 0x000fc60000000000 */
[----:B------:R-:W-:-:S04]  /*0af0*/  IMAD.HI.U32 R4, R5, R7, R4 ;  /* 0x0000000705047227 */ /* 0x000fc800078e0004 */
[----:B------:R-:W-:Y:S02]  /*0b00*/  IMAD.MOV.U32 R5, RZ, RZ, R6 ;  /* 0x000000ffff057224 */ /* 0x000fe400078e0006 */
[----:B------:R-:W-:Y:S02]  /*0b10*/  IMAD.MOV R0, RZ, RZ, -R8 ;  /* 0x000000ffff007224 */ /* 0x000fe400078e0a08 */
[----:B------:R-:W1:Y:S01]  /*0b20*/  I2F.RP R8, R26 ;  /* 0x0000001a00087306 */ /* 0x000e620000209400 */
[----:B------:R-:W-:-:S04]  /*0b30*/  IMAD.HI.U32 R4, R4, R5, RZ ;  /* 0x0000000504047227 */ /* 0x000fc800078e00ff */
[----:B------:R-:W-:-:S03]  /*0b40*/  IMAD R0, R4, R0, R5 ;  /* 0x0000000004007224 */ /* 0x000fc600078e0205 */
[----:B------:R-:W2:Y:S02]  /*0b50*/  I2F.RP R5, R23 ;  /* 0x0000001700057306 */ /* 0x000ea40000209400 */
[----:B------:R-:W-:-:S06]  /*0b60*/  ISETP.GT.U32.AND P1, PT, R9, R0, PT ;  /* 0x000000000900720c */ /* 0x000fcc0003f24070 */
[----:B-1----:R-:W1:Y:S07]  /*0b70*/  MUFU.RCP R8, R8 ;  /* 0x0000000800087308 */ /* 0x002e6e0000001000 */
[----:B------:R-:W-:Y:S01]  /*0b80*/  @!P1 IMAD.IADD R0, R0, 0x1, -R9 ;  /* 0x0000000100009824 */ /* 0x000fe200078e0a09 */
[----:B--2---:R-:W2:Y:S01]  /*0b90*/  MUFU.RCP R5, R5 ;  /* 0x0000000500057308 */ /* 0x004ea20000001000 */
[----:B------:R-:W-:Y:S01]  /*0ba0*/  @!P1 VIADD R4, R4, 0x1 ;  /* 0x0000000104049836 */ /* 0x000fe20000000000 */
[----:B------:R-:W-:-:S02]  /*0bb0*/  ISETP.NE.AND P1, PT, R15, RZ, PT ;  /* 0x000000ff0f00720c */ /* 0x000fc40003f25270 */
[----:B------:R-:W-:Y:S02]  /*0bc0*/  ISETP.GE.U32.AND P0, PT, R0, R9, PT ;  /* 0x000000090000720c */ /* 0x000fe40003f06070 */
[----:B------:R-:W-:Y:S02]  /*0bd0*/  LOP3.LUT R0, R12, R15, RZ, 0x3c, !PT ;  /* 0x0000000f0c007212 */ /* 0x000fe400078e3cff */
[----:B------:R-:W-:Y:S01]  /*0be0*/  SHF.R.U32.HI R9, RZ, 0x5, R167 ;  /* 0x00000005ff097819 */ /* 0x000fe200000116a7 */
[----:B-1----:R-:W-:Y:S01]  /*0bf0*/  VIADD R6, R8, 0xffffffe ;  /* 0x0ffffffe08067836 */ /* 0x002fe20000000000 */
[----:B------:R-:W-:Y:S02]  /*0c00*/  ISETP.GE.AND P2, PT, R0, RZ, PT ;  /* 0x000000ff0000720c */ /* 0x000fe40003f46270 */
[----:B------:R-:W-:Y:S01]  /*0c10*/  SGXT.U32 R9, R9, 0x2 ;  /* 0x000000020909781a */ /* 0x000fe20000000000 */
[----:B------:R1:W4:Y:S01]  /*0c20*/  F2I.FTZ.U32.TRUNC.NTZ R7, R6 ;  /* 0x0000000600077305 */ /* 0x000322000021f000 */
[----:B--2---:R-:W-:-:S03]  /*0c30*/  VIADD R0, R5, 0xffffffe ;  /* 0x0ffffffe05007836 */ /* 0x004fc60000000000 */
[----:B------:R-:W-:-:S04]  /*0c40*/  @P0 VIADD R4, R4, 0x1 ;  /* 0x0000000104040836 */ /* 0x000fc80000000000 */
[----:B------:R2:W5:Y:S01]  /*0c50*/  F2I.FTZ.U32.TRUNC.NTZ R5, R0 ;  /* 0x0000000000057305 */ /* 0x000562000021f000 */
[----:B-1----:R-:W-:Y:S02]  /*0c60*/  IMAD.MOV.U32 R6, RZ, RZ, RZ ;  /* 0x000000ffff067224 */ /* 0x002fe400078e00ff */
[----:B------:R-:W-:Y:S01]  /*0c70*/  @!P2 IMAD.MOV R4, RZ, RZ, -R4 ;  /* 0x000000ffff04a224 */ /* 0x000fe200078e0a04 */
[----:B------:R-:W-:Y:S01]  /*0c80*/  @!P1 LOP3.LUT R4, RZ, R15, RZ, 0x33, !PT ;  /* 0x0000000fff049212 */ /* 0x000fe200078e33ff */
[----:B----4-:R-:W-:-:S04]  /*0c90*/  IMAD.MOV R11, RZ, RZ, -R7 ;  /* 0x000000ffff0b7224 */ /* 0x010fc800078e0a07 */
[----:B------:R-:W-:Y:S02]  /*0ca0*/  IMAD.SHL.U32 R196, R4, 0x80, RZ ;  /* 0x0000008004c47824 */ /* 0x000fe400078e00ff */
[----:B------:R-:W-:Y:S02]  /*0cb0*/  IMAD R11, R11, R26, RZ ;  /* 0x0000001a0b0b7224 */ /* 0x000fe400078e02ff */
[----:B--2---:R-:W-:Y:S01]  /*0cc0*/  IMAD.MOV R0, RZ, RZ, -R4 ;  /* 0x000000ffff007224 */ /* 0x004fe200078e0a04 */
[----:B------:R-:W-:Y:S01]  /*0cd0*/  LOP3.LUT R9, R196, UR5, R9, 0xfe, !PT ;  /* 0x00000005c4097c12 */ /* 0x000fe2000f8efe09 */
[----:B-----5:R-:W-:Y:S02]  /*0ce0*/  IMAD.MOV R8, RZ, RZ, -R5 ;  /* 0x000000ffff087224 */ /* 0x020fe400078e0a05 */
[----:B------:R-:W-:Y:S01]  /*0cf0*/  IMAD.HI.U32 R6, R7, R11, R6 ;  /* 0x0000000b07067227 */ /* 0x000fe200078e0006 */
[----:B------:R-:W-:Y:S02]  /*0d00*/  IABS R13, R9 ;  /* 0x00000009000d7213 */ /* 0x000fe40000000000 */
[C---:B------:R-:W-:Y:S01]  /*0d10*/  LOP3.LUT R24, R9.reuse, 0x3c, RZ, 0xfc, !PT ;  /* 0x0000003c09187812 */ /* 0x040fe200078efcff */
[----:B------:R-:W-:Y:S01]  /*0d20*/  IMAD.MOV.U32 R4, RZ, RZ, R8 ;  /* 0x000000ffff047224 */ /* 0x000fe200078e0008 */
[----:B------:R-:W-:Y:S01]  /*0d30*/  LOP3.LUT R8, R9, 0x4, RZ, 0xfc, !PT ;  /* 0x0000000409087812 */ /* 0x000fe200078efcff */
[----:B------:R-:W-:Y:S01]  /*0d40*/  IMAD.HI.U32 R7, R6, R13, RZ ;  /* 0x0000000d06077227 */ /* 0x000fe200078e00ff */
[----:B------:R-:W-:-:S02]  /*0d50*/  IABS R17, R24 ;  /* 0x0000001800117213 */ /* 0x000fc40000000000 */
[C---:B------:R-:W-:Y:S01]  /*0d60*/  LOP3.LUT R14, R9.reuse, 0x8, RZ, 0xfc, !PT ;  /* 0x00000008090e7812 */ /* 0x040fe200078efcff */
[----:B------:R-:W-:Y:S01]  /*0d70*/  IMAD R11, R4, R23, RZ ;  /* 0x00000017040b7224 */ /* 0x000fe200078e02ff */
[----:B------:R-:W-:Y:S01]  /*0d80*/  ISETP.GE.AND P5, PT, R8, RZ, PT ;  /* 0x000000ff0800720c */ /* 0x000fe20003fa6270 */
[----:B------:R-:W-:Y:S01]  /*0d90*/  IMAD.MOV.U32 R4, RZ, RZ, RZ ;  /* 0x000000ffff047224 */ /* 0x000fe200078e00ff */
[C---:B------:R-:W-:Y:S01]  /*0da0*/  LOP3.LUT R16, R9.reuse, 0xc, RZ, 0xfc, !PT ;  /* 0x0000000c09107812 */ /* 0x040fe200078efcff */
[----:B------:R-:W-:Y:S01]  /*0db0*/  IMAD.MOV R7, RZ, RZ, -R7 ;  /* 0x000000ffff077224 */ /* 0x000fe200078e0a07 */
[----:B------:R-:W-:Y:S01]  /*0dc0*/  LOP3.LUT R18, R9, 0x10, RZ, 0xfc, !PT ;  /* 0x0000001009127812 */ /* 0x000fe200078efcff */
[----:B------:R-:W-:Y:S01]  /*0dd0*/  IMAD.HI.U32 R4, R5, R11, R4 ;  /* 0x0000000b05047227 */ /* 0x000fe200078e0004 */
[----:B------:R-:W-:Y:S02]  /*0de0*/  IABS R11, R8 ;  /* 0x00000008000b7213 */ /* 0x000fe40000000000 */
[----:B------:R-:W-:Y:S01]  /*0df0*/  IABS R19, R18 ;  /* 0x0000001200137213 */ /* 0x000fe20000000000 */
[----:B------:R-:W-:Y:S01]  /*0e00*/  IMAD R0, R15, R0, R12 ;  /* 0x000000000f007224 */ /* 0x000fe200078e020c */
[----:B------:R-:W-:Y:S01]  /*0e10*/  IABS R15, R16 ;  /* 0x00000010000f7213 */ /* 0x000fe20000000000 */
[----:B------:R-:W-:Y:S01]  /*0e20*/  IMAD R5, R26, R7, R13 ;  /* 0x000000071a057224 */ /* 0x000fe200078e020d */
[----:B------:R-:W-:Y:S01]  /*0e30*/  IABS R13, R14 ;  /* 0x0000000e000d7213 */ /* 0x000fe20000000000 */
[----:B------:R-:W-:Y:S01]  /*0e40*/  IMAD.HI.U32 R8, R6, R17, RZ ;  /* 0x0000001106087227 */ /* 0x000fe200078e00ff */
[----:B------:R-:W-:-:S02]  /*0e50*/  LOP3.LUT R20, R9, 0x14, RZ, 0xfc, !PT ;  /* 0x0000001409147812 */ /* 0x000fc400078efcff */
[----:B------:R-:W-:Y:S01]  /*0e60*/  ISETP.GT.U32.AND P0, PT, R26, R5, PT ;  /* 0x000000051a00720c */ /* 0x000fe20003f04070 */
[----:B------:R-:W-:Y:S01]  /*0e70*/  IMAD.IADD R0, R10, 0x1, R0 ;  /* 0x000000010a007824 */ /* 0x000fe200078e0200 */
[C---:B------:R-:W-:Y:S01]  /*0e80*/  LOP3.LUT R21, R9.reuse, 0x18, RZ, 0xfc, !PT ;  /* 0x0000001809157812 */ /* 0x040fe200078efcff */
[----:B------:R-:W-:Y:S01]  /*0e90*/  IMAD.MOV R10, RZ, RZ, -R8 ;  /* 0x000000ffff0a7224 */ /* 0x000fe200078e0a08 */
[C---:B------:R-:W-:Y:S01]  /*0ea0*/  LOP3.LUT R22, R9.reuse, 0x1c, RZ, 0xfc, !PT ;  /* 0x0000001c09167812 */ /* 0x040fe200078efcff */
[----:B------:R-:W-:Y:S01]  /*0eb0*/  IMAD.HI.U32 R8, R6, R13, RZ ;  /* 0x0000000d06087227 */ /* 0x000fe200078e00ff */
[----:B------:R-:W-:Y:S02]  /*0ec0*/  ISETP.GE.AND P1, PT, R14, RZ, PT ;  /* 0x000000ff0e00720c */ /* 0x000fe40003f26270 */
[C---:B------:R-:W-:Y:S01]  /*0ed0*/  LOP3.LUT R28, R9.reuse, 0x30, RZ, 0xfc, !PT ;  /* 0x00000030091c7812 */ /* 0x040fe200078efcff */
[----:B------:R-:W-:Y:S01]  /*0ee0*/  IMAD.MOV R8, RZ, RZ, -R8 ;  /* 0x000000ffff087224 */ /* 0x000fe200078e0a08 */
[----:B------:R-:W-:Y:S01]  /*0ef0*/  LOP3.LUT R29, R9, 0x34, RZ, 0xfc, !PT ;  /* 0x00000034091d7812 */ /* 0x000fe200078efcff */
[----:B------:R-:W-:Y:S01]  /*0f00*/  IMAD.HI.U32 R7, R6, R11, RZ ;  /* 0x0000000b06077227 */ /* 0x000fe200078e00ff */
[----:B------:R-:W-:-:S02]  /*0f10*/  IABS R25, R28 ;  /* 0x0000001c00197213 */ /* 0x000fc40000000000 */
[----:B------:R-:W-:Y:S01]  /*0f20*/  LOP3.LUT R27, R9, 0x38, RZ, 0xfc, !PT ;  /* 0x00000038091b7812 */ /* 0x000fe200078efcff */
[C---:B------:R-:W-:Y:S01]  /*0f30*/  IMAD R8, R26.reuse, R8, R13 ;  /* 0x000000081a087224 */ /* 0x040fe200078e020d */
[----:B------:R-:W-:Y:S01]  /*0f40*/  IABS R13, R20 ;  /* 0x00000014000d7213 */ /* 0x000fe20000000000 */
[----:B------:R-:W-:Y:S02]  /*0f50*/  IMAD.MOV R7, RZ, RZ, -R7 ;  /* 0x000000ffff077224 */ /* 0x000fe400078e0a07 */
[C---:B------:R-:W-:Y:S01]  /*0f60*/  IMAD R17, R26.reuse, R10, R17 ;  /* 0x0000000a1a117224 */ /* 0x040fe200078e0211 */
[C---:B------:R-:W-:Y:S01]  /*0f70*/  ISETP.GT.U32.AND P4, PT, R26.reuse, R8, PT ;  /* 0x000000081a00720c */ /* 0x040fe20003f84070 */
[----:B------:R-:W-:Y:S02]  /*0f80*/  IMAD R7, R26, R7, R11 ;  /* 0x000000071a077224 */ /* 0x000fe400078e020b */
[----:B------:R-:W-:Y:S01]  /*0f90*/  IMAD.HI.U32 R10, R6, R15, RZ ;  /* 0x0000000f060a7227 */ /* 0x000fe200078e00ff */
[----:B------:R-:W-:-:S02]  /*0fa0*/  ISETP.GT.U32.AND P2, PT, R26, R17, PT ;  /* 0x000000111a00720c */ /* 0x000fc40003f44070 */
[----:B------:R-:W-:Y:S01]  /*0fb0*/  ISETP.GT.U32.AND P3, PT, R26, R7, PT ;  /* 0x000000071a00720c */ /* 0x000fe20003f64070 */
[----:B------:R-:W-:-:S04]  /*0fc0*/  IMAD.HI.U32 R11, R6, R19, RZ ;  /* 0x00000013060b7227 */ /* 0x000fc800078e00ff */
[----:B------:R-:W-:Y:S02]  /*0fd0*/  IMAD.MOV R10, RZ, RZ, -R10 ;  /* 0x000000ffff0a7224 */ /* 0x000fe400078e0a0a */
[--C-:B------:R-:W-:Y:S02]  /*0fe0*/  @!P4 IMAD.IADD R8, R8, 0x1, -R26.reuse ;  /* 0x000000010808c824 */ /* 0x100fe400078e0a1a */
[----:B------:R-:W-:Y:S02]  /*0ff0*/  @!P0 IMAD.IADD R5, R5, 0x1, -R26 ;  /* 0x0000000105058824 */ /* 0x000fe400078e0a1a */
[----:B------:R-:W-:Y:S01]  /*1000*/  IMAD.MOV R12, RZ, RZ, -R11 ;  /* 0x000000ffff0c7224 */ /* 0x000fe200078e0a0b */
[C---:B------:R-:W-:Y:S01]  /*1010*/  ISETP.GT.U32.AND P6, PT, R26.reuse, R8, PT ;  /* 0x000000081a00720c */ /* 0x040fe20003fc4070 */
[C---:B------:R-:W-:Y:S01]  /*1020*/  IMAD R11, R26.reuse, R10, R15 ;  /* 0x0000000a1a0b7224 */ /* 0x040fe200078e020f */
[----:B------:R-:W-:Y:S01]  /*1030*/  ISETP.GT.U32.AND P0, PT, R26, R5, PT ;  /* 0x000000051a00720c */ /* 0x000fe20003f04070 */
[----:B------:R-:W-:Y:S01]  /*1040*/  IMAD.HI.U32 R10, R6, R13, RZ ;  /* 0x0000000d060a7227 */ /* 0x000fe200078e00ff */
[----:B------:R-:W-:-:S03]  /*1050*/  IABS R15, R21 ;  /* 0x00000015000f7213 */ /* 0x000fc60000000000 */
[----:B------:R-:W-:Y:S01]  /*1060*/  @!P3 IMAD.IADD R7, R7, 0x1, -R26 ;  /* 0x000000010707b824 */ /* 0x000fe200078e0a1a */
[C---:B------:R-:W-:Y:S01]  /*1070*/  ISETP.GT.U32.AND P3, PT, R26.reuse, R11, PT ;  /* 0x0000000b1a00720c */ /* 0x040fe20003f64070 */
[----:B------:R-:W-:Y:S02]  /*1080*/  IMAD.MOV R10, RZ, RZ, -R10 ;  /* 0x000000ffff0a7224 */ /* 0x000fe400078e0a0a */
[C---:B------:R-:W-:Y:S01]  /*1090*/  IMAD R12, R26.reuse, R12, R19 ;  /* 0x0000000c1a0c7224 */ /* 0x040fe200078e0213 */
[C---:B------:R-:W-:Y:S01]  /*10a0*/  ISETP.GT.U32.AND P4, PT, R26.reuse, R7, PT ;  /* 0x000000071a00720c */ /* 0x040fe20003f84070 */
[----:B------:R-:W-:Y:S01]  /*10b0*/  IMAD R13, R26, R10, R13 ;  /* 0x0000000a1a0d7224 */ /* 0x000fe200078e020d */
[----:B------:R-:W-:Y:S01]  /*10c0*/  IABS R19, R22 ;  /* 0x0000001600137213 */ /* 0x000fe20000000000 */
[----:B------:R-:W-:Y:S01]  /*10d0*/  @!P6 IMAD.IADD R8, R8, 0x1, -R26 ;  /* 0x000000010808e824 */ /* 0x000fe200078e0a1a */
[----:B------:R-:W-:Y:S01]  /*10e0*/  ISETP.GE.AND P6, PT, R9, RZ, PT ;  /* 0x000000ff0900720c */ /* 0x000fe20003fc6270 */
[----:B------:R-:W-:-:S04]  /*10f0*/  IMAD.HI.U32 R10, R6, R15, RZ ;  /* 0x0000000f060a7227 */ /* 0x000fc800078e00ff */
[----:B------:R-:W-:Y:S02]  /*1100*/  IMAD.MOV R10, RZ, RZ, -R10 ;  /* 0x000000ffff0a7224 */ /* 0x000fe400078e0a0a */
[--C-:B------:R-:W-:Y:S01]  /*1110*/  @!P0 IMAD.IADD R5, R5, 0x1, -R26.reuse ;  /* 0x0000000105058824 */ /* 0x100fe200078e0a1a */
[----:B------:R-:W-:Y:S01]  /*1120*/  ISETP.GE.AND P0, PT, R24, RZ, PT ;  /* 0x000000ff1800720c */ /* 0x000fe20003f06270 */
[----:B------:R-:W-:Y:S01]  /*1130*/  IMAD R15, R26, R10, R15 ;  /* 0x0000000a1a0f7224 */ /* 0x000fe200078e020f */
[----:B------:R-:W-:Y:S01]  /*1140*/  LOP3.LUT R24, R9, 0x24, RZ, 0xfc, !PT ;  /* 0x0000002409187812 */ /* 0x000fe200078efcff */
[----:B------:R-:W-:Y:S01]  /*1150*/  @!P3 IMAD.IADD R11, R11, 0x1, -R26 ;  /* 0x000000010b0bb824 */ /* 0x000fe200078e0a1a */
[----:B------:R-:W-:Y:S01]  /*1160*/  ISETP.GE.AND P3, PT, R16, RZ, PT ;  /* 0x000000ff1000720c */ /* 0x000fe20003f66270 */
[----:B------:R-:W-:Y:S02]  /*1170*/  IMAD.MOV.U32 R10, RZ, RZ, R5 ;  /* 0x000000ffff0a7224 */ /* 0x000fe400078e0005 */
[----:B------:R-:W-:-:S04]  /*1180*/  IMAD.HI.U32 R14, R6, R19, RZ ;  /* 0x00000013060e7227 */ /* 0x000fc800078e00ff */
[----:B------:R-:W-:Y:S01]  /*1190*/  @!P6 IMAD.MOV R10, RZ, RZ, -R10 ;  /* 0x000000ffff0ae224 */ /* 0x000fe200078e0a0a */
[C---:B------:R-:W-:Y:S01]  /*11a0*/  ISETP.GT.U32.AND P6, PT, R26.reuse, R11, PT ;  /* 0x0000000b1a00720c */ /* 0x040fe20003fc4070 */
[----:B------:R-:W-:Y:S02]  /*11b0*/  IMAD.MOV R14, RZ, RZ, -R14 ;  /* 0x000000ffff0e7224 */ /* 0x000fe400078e0a0e */
[--C-:B------:R-:W-:Y:S01]  /*11c0*/  @!P4 IMAD.IADD R7, R7, 0x1, -R26.reuse ;  /* 0x000000010707c824 */ /* 0x100fe200078e0a1a */
[C---:B------:R-:W-:Y:S01]  /*11d0*/  ISETP.GT.U32.AND P4, PT, R26.reuse, R13, PT ;  /* 0x0000000d1a00720c */ /* 0x040fe20003f84070 */
[----:B------:R-:W-:Y:S02]  /*11e0*/  @!P2 IMAD.IADD R17, R17, 0x1, -R26 ;  /* 0x000000011111a824 */ /* 0x000fe400078e0a1a */
[C---:B------:R-:W-:Y:S01]  /*11f0*/  IMAD R16, R26.reuse, R14, R19 ;  /* 0x0000000e1a107224 */ /* 0x040fe200078e0213 */
[----:B------:R-:W-:Y:S01]  /*1200*/  LOP3.LUT R14, R9, 0x20, RZ, 0xfc, !PT ;  /* 0x00000020090e7812 */ /* 0x000fe200078efcff */
[----:B------:R-:W-:Y:S01]  /*1210*/  @!P5 IMAD.MOV R7, RZ, RZ, -R7 ;  /* 0x000000ffff07d224 */ /* 0x000fe200078e0a07 */
[C---:B------:R-:W-:Y:S01]  /*1220*/  ISETP.GT.U32.AND P2, PT, R26.reuse, R17, PT ;  /* 0x000000111a00720c */ /* 0x040fe20003f44070 */
[----:B------:R-:W-:Y:S01]  /*1230*/  @!P1 IMAD.MOV R8, RZ, RZ, -R8 ;  /* 0x000000ffff089224 */ /* 0x000fe200078e0a08 */
[C---:B------:R-:W-:Y:S01]  /*1240*/  ISETP.GT.U32.AND P5, PT, R26.reuse, R15, PT ;  /* 0x0000000f1a00720c */ /* 0x040fe20003fa4070 */
[----:B------:R-:W-:Y:S01]  /*1250*/  @!P6 IMAD.IADD R11, R11, 0x1, -R26 ;  /* 0x000000010b0be824 */ /* 0x000fe200078e0a1a */
[----:B------:R-:W-:-:S02]  /*1260*/  ISETP.GT.U32.AND P6, PT, R26, R16, PT ;  /* 0x000000101a00720c */ /* 0x000fc40003fc4070 */
[----:B------:R-:W-:Y:S01]  /*1270*/  IABS R19, R24 ;  /* 0x0000001800137213 */ /* 0x000fe20000000000 */
[--C-:B------:R-:W-:Y:S01]  /*1280*/  @!P4 IMAD.IADD R13, R13, 0x1, -R26.reuse ;  /* 0x000000010d0dc824 */ /* 0x100fe200078e0a1a */
[----:B------:R-:W-:Y:S01]  /*1290*/  ISETP.GE.AND P1, PT, R20, RZ, PT ;  /* 0x000000ff1400720c */ /* 0x000fe20003f26270 */
[----:B------:R-:W-:Y:S01]  /*12a0*/  @!P3 IMAD.MOV R11, RZ, RZ, -R11 ;  /* 0x000000ffff0bb224 */ /* 0x000fe200078e0a0b */
[----:B------:R-:W-:Y:S02]  /*12b0*/  LOP3.LUT R20, R9, 0x2c, RZ, 0xfc, !PT ;  /* 0x0000002c09147812 */ /* 0x000fe400078efcff */
[C---:B------:R-:W-:Y:S01]  /*12c0*/  ISETP.GT.U32.AND P4, PT, R26.reuse, R13, PT ;  /* 0x0000000d1a00720c */ /* 0x040fe20003f84070 */
[--C-:B------:R-:W-:Y:S01]  /*12d0*/  @!P2 IMAD.IADD R17, R17, 0x1, -R26.reuse ;  /* 0x000000011111a824 */ /* 0x100fe200078e0a1a */
[----:B------:R-:W-:Y:S01]  /*12e0*/  ISETP.GT.U32.AND P2, PT, R26, R12, PT ;  /* 0x0000000c1a00720c */ /* 0x000fe20003f44070 */
[--C-:B------:R-:W-:Y:S01]  /*12f0*/  @!P5 IMAD.IADD R15, R15, 0x1, -R26.reuse ;  /* 0x000000010f0fd824 */ /* 0x100fe200078e0a1a */
[----:B------:R-:W-:Y:S01]  /*1300*/  ISETP.GE.AND P5, PT, R14, RZ, PT ;  /* 0x000000ff0e00720c */ /* 0x000fe20003fa6270 */
[----:B------:R-:W-:-:S02]  /*1310*/  @!P6 IMAD.IADD R16, R16, 0x1, -R26 ;  /* 0x000000011010e824 */ /* 0x000fc400078e0a1a */
[----:B------:R-:W-:Y:S01]  /*1320*/  IMAD.MOV.U32 R32, RZ, RZ, R17 ;  /* 0x000000ffff207224 */ /* 0x000fe200078e0011 */
[----:B------:R-:W-:Y:S01]  /*1330*/  IABS R17, R14 ;  /* 0x0000000e00117213 */ /* 0x000fe20000000000 */
[----:B------:R-:W-:Y:S01]  /*1340*/  IMAD.HI.U32 R14, R6, R19, RZ ;  /* 0x00000013060e7227 */ /* 0x000fe200078e00ff */
[C---:B------:R-:W-:Y:S02]  /*1350*/  ISETP.GT.U32.AND P6, PT, R26.reuse, R16, PT ;  /* 0x000000101a00720c */ /* 0x040fe40003fc4070 */
[----:B------:R-:W-:Y:S01]  /*1360*/  ISETP.GT.U32.AND P3, PT, R26, R15, PT ;  /* 0x0000000f1a00720c */ /* 0x000fe20003f64070 */
[----:B------:R-:W-:-:S04]  /*1370*/  IMAD.HI.U32 R5, R6, R17, RZ ;  /* 0x0000001106057227 */ /* 0x000fc800078e00ff */
[--C-:B------:R-:W-:Y:S01]  /*1380*/  @!P4 IMAD.IADD R13, R13, 0x1, -R26.reuse ;  /* 0x000000010d0dc824 */ /* 0x100fe200078e0a1a */
[----:B------:R-:W-:Y:S01]  /*1390*/  ISETP.GE.AND P4, PT, R22, RZ, PT ;  /* 0x000000ff1600720c */ /* 0x000fe20003f86270 */
[----:B------:R-:W-:Y:S02]  /*13a0*/  IMAD.MOV R5, RZ, RZ, -R5 ;  /* 0x000000ffff057224 */ /* 0x000fe400078e0a05 */
[----:B------:R-:W-:Y:S01]  /*13b0*/  @!P2 IMAD.IADD R12, R12, 0x1, -R26 ;  /* 0x000000010c0ca824 */ /* 0x000fe200078e0a1a */
[----:B------:R-:W-:Y:S01]  /*13c0*/  ISETP.GE.AND P2, PT, R18, RZ, PT ;  /* 0x000000ff1200720c */ /* 0x000fe20003f46270 */
[----:B------:R-:W-:Y:S02]  /*13d0*/  IMAD.MOV R18, RZ, RZ, -R14 ;  /* 0x000000ffff127224 */ /* 0x000fe400078e0a0e */
[----:B------:R-:W-:Y:S01]  /*13e0*/  IMAD R5, R26, R5, R17 ;  /* 0x000000051a057224 */ /* 0x000fe200078e0211 */
[----:B------:R-:W-:Y:S01]  /*13f0*/  LOP3.LUT R17, R9, 0x28, RZ, 0xfc, !PT ;  /* 0x0000002809117812 */ /* 0x000fe200078efcff */
[----:B------:R-:W-:-:S02]  /*1400*/  @!P6 IMAD.IADD R16, R16, 0x1, -R26 ;  /* 0x000000011010e824 */ /* 0x000fc400078e0a1a */
[----:B------:R-:W-:Y:S01]  /*1410*/  IMAD.MOV.U32 R14, RZ, RZ, R13 ;  /* 0x000000ffff0e7224 */ /* 0x000fe200078e000d */
[C---:B------:R-:W-:Y:S01]  /*1420*/  ISETP.GT.U32.AND P6, PT, R26.reuse, R5, PT ;  /* 0x000000051a00720c */ /* 0x040fe20003fc4070 */
[C---:B------:R-:W-:Y:S01]  /*1430*/  IMAD R13, R26.reuse, R18, R19 ;  /* 0x000000121a0d7224 */ /* 0x040fe200078e0213 */
[----:B------:R-:W-:Y:S01]  /*1440*/  IABS R19, R17 ;  /* 0x0000001100137213 */ /* 0x000fe20000000000 */
[----:B------:R-:W-:Y:S02]  /*1450*/  IMAD.MOV.U32 R18, RZ, RZ, R16 ;  /* 0x000000ffff127224 */ /* 0x000fe400078e0010 */
[----:B------:R-:W-:Y:S01]  /*1460*/  @!P0 IMAD.MOV R32, RZ, RZ, -R32 ;  /* 0x000000ffff208224 */ /* 0x000fe200078e0a20 */
[C---:B------:R-:W-:Y:S01]  /*1470*/  ISETP.GT.U32.AND P0, PT, R26.reuse, R12, PT ;  /* 0x0000000c1a00720c */ /* 0x040fe20003f04070 */
[----:B------:R-:W-:Y:S01]  /*1480*/  @!P4 IMAD.MOV R18, RZ, RZ, -R18 ;  /* 0x000000ffff12c224 */ /* 0x000fe200078e0a12 */
[----:B------:R-:W-:Y:S01]  /*1490*/  ISETP.GT.U32.AND P4, PT, R26, R13, PT ;  /* 0x0000000d1a00720c */ /* 0x000fe20003f84070 */
[----:B------:R-:W-:Y:S01]  /*14a0*/  @!P3 IMAD.IADD R15, R15, 0x1, -R26 ;  /* 0x000000010f0fb824 */ /* 0x000fe200078e0a1a */
[----:B------:R-:W-:Y:S01]  /*14b0*/  ISETP.GE.AND P3, PT, R17, RZ, PT ;  /* 0x000000ff1100720c */ /* 0x000fe20003f66270 */
[----:B------:R-:W-:Y:S01]  /*14c0*/  @!P1 IMAD.MOV R14, RZ, RZ, -R14 ;  /* 0x000000ffff0e9224 */ /* 0x000fe200078e0a0e */
[----:B------:R-:W-:Y:S01]  /*14d0*/  LEA R17, R0, UR6, 0x1 ;  /* 0x0000000600117c11 */ /* 0x000fe2000f8e08ff */
[----:B------:R-:W-:Y:S01]  /*14e0*/  @!P6 IMAD.IADD R5, R5, 0x1, -R26 ;  /* 0x000000010505e824 */ /* 0x000fe200078e0a1a */
[----:B------:R-:W-:Y:S01]  /*14f0*/  ISETP.NE.U32.AND P1, PT, R198, RZ, PT ;  /* 0x000000ffc600720c */ /* 0x000fe20003f25070 */
[----:B------:R-:W-:-:S03]  /*1500*/  IMAD.HI.U32 R0, R6, R19, RZ ;  /* 0x0000001306007227 */ /* 0x000fc600078e00ff */
[----:B------:R-:W-:Y:S01]  /*1510*/  ISETP.GT.U32.AND P6, PT, R26, R5, PT ;  /* 0x000000051a00720c */ /* 0x000fe20003fc4070 */
[--C-:B------:R-:W-:Y:S01]  /*1520*/  @!P0 IMAD.IADD R12, R12, 0x1, -R26.reuse ;  /* 0x000000010c0c8824 */ /* 0x100fe200078e0a1a */
[----:B------:R-:W-:Y:S01]  /*1530*/  ISETP.GE.AND P0, PT, R21, RZ, PT ;  /* 0x000000ff1500720c */ /* 0x000fe20003f06270 */
[----:B------:R-:W-:Y:S01]  /*1540*/  @!P4 IMAD.IADD R13, R13, 0x1, -R26 ;  /* 0x000000010d0dc824 */ /* 0x000fe200078e0a1a */
[----:B------:R-:W-:Y:S01]  /*1550*/  IABS R21, R20 ;  /* 0x0000001400157213 */ /* 0x000fe20000000000 */
[----:B------:R-:W-:Y:S02]  /*1560*/  IMAD.MOV R0, RZ, RZ, -R0 ;  /* 0x000000ffff007224 */ /* 0x000fe400078e0a00 */
[----:B------:R-:W-:Y:S01]  /*1570*/  IMAD.U32 R198, R17, 0x100, R198 ;  /* 0x0000010011c67824 */ /* 0x000fe200078e00c6 */
[C---:B------:R-:W-:Y:S01]  /*1580*/  ISETP.GT.U32.AND P4, PT, R26.reuse, R13, PT ;  /* 0x0000000d1a00720c */ /* 0x040fe20003f84070 */
[----:B------:R-:W-:Y:S01]  /*1590*/  IMAD R16, R26, R0, R19 ;  /* 0x000000001a107224 */ /* 0x000fe200078e0213 */
[----:B------:R-:W-:Y:S01]  /*15a0*/  IABS R19, R29 ;  /* 0x0000001d00137213 */ /* 0x000fe20000000000 */
[----:B------:R-:W-:-:S04]  /*15b0*/  IMAD.HI.U32 R0, R6, R21, RZ ;  /* 0x0000001506007227 */ /* 0x000fc800078e00ff */
[----:B------:R-:W-:Y:S02]  /*15c0*/  IMAD.MOV R0, RZ, RZ, -R0 ;  /* 0x000000ffff007224 */ /* 0x000fe400078e0a00 */
[----:B------:R-:W-:Y:S01]  /*15d0*/  @!P6 IMAD.IADD R5, R5, 0x1, -R26 ;  /* 0x000000010505e824 */ /* 0x000fe200078e0a1a */
[C---:B------:R-:W-:Y:S01]  /*15e0*/  ISETP.GT.U32.AND P6, PT, R26.reuse, R16, PT ;  /* 0x000000101a00720c */ /* 0x040fe20003fc4070 */
[----:B------:R-:W-:Y:S02]  /*15f0*/  IMAD R9, R26, R0, R21 ;  /* 0x000000001a097224 */ /* 0x000fe400078e0215 */
[----:B------:R-:W-:-:S04]  /*1600*/  IMAD.HI.U32 R17, R6, R25, RZ ;  /* 0x0000001906117227 */ /* 0x000fc800078e00ff */
[----:B------:R-:W-:Y:S01]  /*1610*/  @!P0 IMAD.MOV R15, RZ, RZ, -R15 ;  /* 0x000000ffff0f8224 */ /* 0x000fe200078e0a0f */
[----:B------:R-:W-:Y:S01]  /*1620*/  ISETP.GE.AND P0, PT, R20, RZ, PT ;  /* 0x000000ff1400720c */ /* 0x000fe20003f06270 */
[----:B------:R-:W-:Y:S01]  /*1630*/  @!P4 IMAD.IADD R13, R13, 0x1, -R26 ;  /* 0x000000010d0dc824 */ /* 0x000fe200078e0a1a */
[----:B------:R-:W-:Y:S01]  /*1640*/  IABS R20, R27 ;  /* 0x0000001b00147213 */ /* 0x000fe20000000000 */
[----:B------:R-:W-:Y:S01]  /*1650*/  IMAD.MOV R17, RZ, RZ, -R17 ;  /* 0x000000ffff117224 */ /* 0x000fe200078e0a11 */
[----:B------:R-:W-:Y:S01]  /*1660*/  ISETP.GT.U32.AND P4, PT, R26, R9, PT ;  /* 0x000000091a00720c */ /* 0x000fe20003f84070 */
[----:B------:R-:W-:-:S04]  /*1670*/  IMAD.HI.U32 R0, R6, R19, RZ ;  /* 0x0000001306007227 */ /* 0x000fc800078e00ff */
[----:B------:R-:W-:Y:S02]  /*1680*/  IMAD R17, R26, R17, R25 ;  /* 0x000000111a117224 */ /* 0x000fe400078e0219 */
[----:B------:R-:W-:Y:S01]  /*1690*/  IMAD.MOV.U32 R25, RZ, RZ, R20 ;  /* 0x000000ffff197224 */ /* 0x000fe200078e0014 */
[----:B------:R-:W-:Y:S01]  /*16a0*/  IABS R20, R198 ;  /* 0x000000c600147213 */ /* 0x000fe20000000000 */
[----:B------:R-:W-:Y:S01]  /*16b0*/  @!P2 IMAD.MOV R12, RZ, RZ, -R12 ;  /* 0x000000ffff0ca224 */ /* 0x000fe200078e0a0c */
[----:B------:R-:W-:Y:S01]  /*16c0*/  ISETP.GE.AND P2, PT, R24, RZ, PT ;  /* 0x000000ff1800720c */ /* 0x000fe20003f46270 */
[----:B------:R-:W-:Y:S01]  /*16d0*/  @!P6 IMAD.IADD R16, R16, 0x1, -R26 ;  /* 0x000000011010e824 */ /* 0x000fe200078e0a1a */
[----:B------:R-:W-:Y:S01]  /*16e0*/  ISETP.GT.U32.AND P6, PT, R26, R17, PT ;  /* 0x000000111a00720c */ /* 0x000fe20003fc4070 */
[----:B------:R-:W-:-:S04]  /*16f0*/  IMAD.HI.U32 R6, R6, R25, RZ ;  /* 0x0000001906067227 */ /* 0x000fc800078e00ff */
[----:B------:R-:W-:Y:S02]  /*1700*/  IMAD.MOV R24, RZ, RZ, -R6 ;  /* 0x000000ffff187224 */ /* 0x000fe400078e0a06 */
[----:B------:R-:W-:Y:S01]  /*1710*/  @!P4 IMAD.IADD R9, R9, 0x1, -R26 ;  /* 0x000000010909c824 */ /* 0x000fe200078e0a1a */
[C---:B------:R-:W-:Y:S01]  /*1720*/  ISETP.GT.U32.AND P4, PT, R26.reuse, R16, PT ;  /* 0x000000101a00720c */ /* 0x040fe20003f84070 */
[----:B------:R-:W-:Y:S01]  /*1730*/  IMAD.MOV.U32 R6, RZ, RZ, R5 ;  /* 0x000000ffff067224 */ /* 0x000fe200078e0005 */
[----:B------:R-:W-:Y:S01]  /*1740*/  SHF.R.U32.HI R5, RZ, 0x5, R167 ;  /* 0x00000005ff057819 */ /* 0x000fe200000116a7 */
[----:B------:R-:W-:Y:S02]  /*1750*/  IMAD.MOV R0, RZ, RZ, -R0 ;  /* 0x000000ffff007224 */ /* 0x000fe400078e0a00 */
[----:B------:R-:W-:Y:S01]  /*1760*/  @!P5 IMAD.MOV R6, RZ, RZ, -R6 ;  /* 0x000000ffff06d224 */ /* 0x000fe200078e0a06 */
[C---:B------:R-:W-:Y:S01]  /*1770*/  ISETP.GT.U32.AND P5, PT, R26.reuse, R9, PT ;  /* 0x000000091a00720c */ /* 0x040fe20003fa4070 */
[----:B------:R-:W-:-:S02]  /*1780*/  IMAD R19, R26, R0, R19 ;  /* 0x000000001a137224 */ /* 0x000fc400078e0213 */
[----:B------:R-:W-:Y:S02]  /*1790*/  IMAD.MOV.U32 R22, RZ, RZ, R13 ;  /* 0x000000ffff167224 */ /* 0x000fe400078e000d */
[----:B------:R-:W-:-:S04]  /*17a0*/  IMAD.HI.U32 R0, R4, R20, RZ ;  /* 0x0000001404007227 */ /* 0x000fc800078e00ff */
[C---:B------:R-:W-:Y:S02]  /*17b0*/  IMAD R13, R26.reuse, R24, R25 ;  /* 0x000000181a0d7224 */ /* 0x040fe400078e0219 */
[----:B------:R-:W-:Y:S01]  /*17c0*/  @!P2 IMAD.MOV R22, RZ, RZ, -R22 ;  /* 0x000000ffff16a224 */ /* 0x000fe200078e0a16 */
[----:B------:R-:W-:Y:S01]  /*17d0*/  ISETP.GT.U32.AND P2, PT, R26, R19, PT ;  /* 0x000000131a00720c */ /* 0x000fe20003f44070 */
[----:B------:R-:W-:Y:S02]  /*17e0*/  IMAD.MOV R0, RZ, RZ, -R0 ;  /* 0x000000ffff007224 */ /* 0x000fe400078e0a00 */
[----:B------:R-:W-:Y:S01]  /*17f0*/  @!P4 IMAD.IADD R16, R16, 0x1, -R26 ;  /* 0x000000011010c824 */ /* 0x000fe200078e0a1a */
[----:B------:R-:W-:Y:S01]  /*1800*/  ISETP.GT.U32.AND P4, PT, R26, R13, PT ;  /* 0x0000000d1a00720c */ /* 0x000fe20003f84070 */
[----:B------:R-:W-:Y:S02]  /*1810*/  IMAD R0, R23, R0, R20 ;  /* 0x0000000017007224 */ /* 0x000fe400078e0214 */
[----:B------:R-:W-:-:S02]  /*1820*/  @!P5 IMAD.IADD R9, R9, 0x1, -R26 ;  /* 0x000000010909d824 */ /* 0x000fc400078e0a1a */
[----:B------:R-:W-:Y:S01]  /*1830*/  VIADD R197, R198, 0x80 ;  /* 0x00000080c6c57836 */ /* 0x000fe20000000000 */
[----:B------:R-:W-:Y:S01]  /*1840*/  ISETP.GT.U32.AND P5, PT, R23, R0, PT ;  /* 0x000000001700720c */ /* 0x000fe20003fa4070 */
[--C-:B------:R-:W-:Y:S02]  /*1850*/  @!P6 IMAD.IADD R17, R17, 0x1, -R26.reuse ;  /* 0x000000011111e824 */ /* 0x100fe400078e0a1a */
[----:B------:R-:W-:Y:S01]  /*1860*/  @!P2 IMAD.IADD R19, R19, 0x1, -R26 ;  /* 0x000000011313a824 */ /* 0x000fe200078e0a1a */
[----:B------:R-:W-:Y:S01]  /*1870*/  IABS R21, R197 ;  /* 0x000000c500157213 */ /* 0x000fe20000000000 */
[----:B------:R-:W-:Y:S01]  /*1880*/  IMAD.MOV.U32 R24, RZ, RZ, R16 ;  /* 0x000000ffff187224 */ /* 0x000fe200078e0010 */
[C---:B------:R-:W-:Y:S01]  /*1890*/  ISETP.GT.U32.AND P6, PT, R26.reuse, R17, PT ;  /* 0x000000111a00720c */ /* 0x040fe20003fc4070 */
[----:B------:R-:W-:Y:S01]  /*18a0*/  @!P4 IMAD.IADD R13, R13, 0x1, -R26 ;  /* 0x000000010d0dc824 */ /* 0x000fe200078e0a1a */
[----:B------:R-:W-:Y:S01]  /*18b0*/  ISETP.GT.U32.AND P4, PT, R26, R19, PT ;  /* 0x000000131a00720c */ /* 0x000fe20003f84070 */
[----:B------:R-:W-:Y:S01]  /*18c0*/  IMAD.HI.U32 R4, R4, R21, RZ ;  /* 0x0000001504047227 */ /* 0x000fe200078e00ff */
[----:B------:R-:W-:-:S03]  /*18d0*/  LOP3.LUT P2, RZ, R5, UR4, RZ, 0xfc, !PT ;  /* 0x0000000405ff7c12 */ /* 0x000fc6000f84fcff */
[----:B------:R-:W-:Y:S01]  /*18e0*/  @!P5 IMAD.IADD R0, R0, 0x1, -R23 ;  /* 0x000000010000d824 */ /* 0x000fe200078e0a17 */
[----:B------:R-:W-:Y:S01]  /*18f0*/  ISETP.GT.U32.AND P5, PT, R26, R13, PT ;  /* 0x0000000d1a00720c */ /* 0x000fe20003fa4070 */
[----:B------:R-:W-:Y:S02]  /*1900*/  IMAD.MOV R4, RZ, RZ, -R4 ;  /* 0x000000ffff047224 */ /* 0x000fe400078e0a04 */
[----:B------:R-:W-:Y:S01]  /*1910*/  @!P3 IMAD.MOV R24, RZ, RZ, -R24 ;  /* 0x000000ffff18b224 */ /* 0x000fe200078e0a18 */
[C---:B------:R-:W-:Y:S01]  /*1920*/  ISETP.GT.U32.AND P3, PT, R23.reuse, R0, PT ;  /* 0x000000001700720c */ /* 0x040fe20003f64070 */
[----:B------:R-:W-:Y:S01]  /*1930*/  IMAD R4, R23, R4, R21 ;  /* 0x0000000417047224 */ /* 0x000fe200078e0215 */
[----:B------:R-:W-:Y:S01]  /*1940*/  SHF.R.S32.HI R21, RZ, 0x6, R167 ;  /* 0x00000006ff157819 */ /* 0x000fe200000114a7 */
[--C-:B------:R-:W-:Y:S01]  /*1950*/  @!P4 IMAD.IADD R19, R19, 0x1, -R26.reuse ;  /* 0x000000011313c824 */ /* 0x100fe200078e0a1a */
[----:B------:R-:W-:Y:S01]  /*1960*/  ISETP.GE.AND P4, PT, R28, RZ, PT ;  /* 0x000000ff1c00720c */ /* 0x000fe20003f86270 */
[----:B------:R-:W-:Y:S01]  /*1970*/  @!P6 IMAD.IADD R17, R17, 0x1, -R26 ;  /* 0x000000011111e824 */ /* 0x000fe200078e0a1a */
[----:B------:R-:W-:Y:S01]  /*1980*/  ISETP.GT.U32.AND P6, PT, R23, R4, PT ;  /* 0x000000041700720c */ /* 0x000fe20003fc4070 */
[----:B------:R-:W-:Y:S01]  /*1990*/  IMAD.SHL.U32 R20, R167, 0x2, RZ ;  /* 0x00000002a7147824 */ /* 0x000fe200078e00ff */
[----:B------:R-:W-:Y:S01]  /*19a0*/  SGXT R21, R21, 0x1 ;  /* 0x000000011515781a */ /* 0x000fe20000000200 */
[----:B------:R-:W-:-:S02]  /*19b0*/  IMAD.SHL.U32 R5, R5, 0x200000, RZ ;  /* 0x0020000005057824 */ /* 0x000fc400078e00ff */
[----:B------:R-:W-:Y:S01]  /*19c0*/  @!P5 IMAD.IADD R13, R13, 0x1, -R26 ;  /* 0x000000010d0dd824 */ /* 0x000fe200078e0a1a */
[----:B------:R-:W-:Y:S01]  /*19d0*/  ISETP.GE.AND P5, PT, R29, RZ, PT ;  /* 0x000000ff1d00720c */ /* 0x000fe20003fa6270 */
[----:B------:R-:W-:Y:S01]  /*19e0*/  @!P3 IMAD.IADD R0, R0, 0x1, -R23 ;  /* 0x000000010000b824 */ /* 0x000fe200078e0a17 */
[----:B------:R-:W-:Y:S01]  /*19f0*/  LOP3.LUT R20, R20, 0x7e, RZ, 0xc0, !PT ;  /* 0x0000007e14147812 */ /* 0x000fe200078ec0ff */
[----:B------:R-:W-:Y:S01]  /*1a00*/  IMAD.MOV.U32 R26, RZ, RZ, R17 ;  /* 0x000000ffff1a7224 */ /* 0x000fe200078e0011 */
[----:B------:R-:W-:Y:S01]  /*1a10*/  LOP3.LUT R5, R5, 0x600000, RZ, 0xc0, !PT ;  /* 0x0060000005057812 */ /* 0x000fe200078ec0ff */
[----:B------:R-:W-:Y:S01]  /*1a20*/  @!P0 IMAD.MOV R9, RZ, RZ, -R9 ;  /* 0x000000ffff098224 */ /* 0x000fe200078e0a09 */
[----:B------:R-:W-:Y:S01]  /*1a30*/  ISETP.GE.AND P3, PT, R27, RZ, PT ;  /* 0x000000ff1b00720c */ /* 0x000fe20003f66270 */
[----:B------:R-:W-:Y:S01]  /*1a40*/  @!P4 IMAD.MOV R26, RZ, RZ, -R26 ;  /* 0x000000ffff1ac224 */ /* 0x000fe200078e0a1a */
[----:B------:R-:W-:Y:S01]  /*1a50*/  LOP3.LUT R164, R20, 0x90, R21, 0x78, !PT ;  /* 0x0000009014a47812 */ /* 0x000fe200078e7815 */
[----:B------:R-:W-:Y:S01]  /*1a60*/  @!P6 IMAD.IADD R4, R4, 0x1, -R23 ;  /* 0x000000010404e824 */ /* 0x000fe200078e0a17 */
[----:B------:R-:W-:Y:S01]  /*1a70*/  R2UR UR9, R5 ;  /* 0x00000000050972ca */ /* 0x000fe200000e0000 */
[----:B------:R-:W-:Y:S01]  /*1a80*/  IMAD.MOV.U32 R28, RZ, RZ, R19 ;  /* 0x000000ffff1c7224 */ /* 0x000fe200078e0013 */
[----:B------:R-:W-:Y:S01]  /*1a90*/  ISETP.NE.AND P0, PT, R3, RZ, PT ;  /* 0x000000ff0300720c */ /* 0x000fe20003f05270 */
[----:B------:R-:W-:Y:S01]  /*1aa0*/  IMAD.MOV.U32 R30, RZ, RZ, R13 ;  /* 0x000000ffff1e7224 */ /* 0x000fe200078e000d */
[----:B------:R-:W-:Y:S01]  /*1ab0*/  LOP3.LUT R5, RZ, R3, RZ, 0x33, !PT ;  /* 0x00000003ff057212 */ /* 0x000fe200078e33ff */
[----:B------:R-:W-:Y:S01]  /*1ac0*/  @!P5 IMAD.MOV R28, RZ, RZ, -R28 ;  /* 0x000000ffff1cd224 */ /* 0x000fe200078e0a1c */
[----:B------:R-:W-:Y:S01]  /*1ad0*/  ISETP.NE.AND P4, PT, R2, RZ, PT ;  /* 0x000000ff0200720c */ /* 0x000fe20003f85270 */
[----:B------:R-:W-:Y:S01]  /*1ae0*/  IMAD R165, R165, 0x40, R20 ;  /* 0x00000040a5a57824 */ /* 0x000fe200078e0214 */
[----:B------:R-:W-:Y:S01]  /*1af0*/  LOP3.LUT R21, RZ, R2, RZ, 0x33, !PT ;  /* 0x00000002ff157212 */ /* 0x000fe200078e33ff */
[----:B------:R-:W-:Y:S01]  /*1b00*/  @!P3 IMAD.MOV R30, RZ, RZ, -R30 ;  /* 0x000000ffff1eb224 */ /* 0x000fe200078e0a1e */
[----:B------:R-:W1:Y:S01]  /*1b10*/  LDC.64 R2, c[0x0][0x3a0] ;  /* 0x0000e800ff027b82 */ /* 0x000e620000000a00 */
[----:B------:R-:W-:-:S02]  /*1b20*/  ISETP.GT.U32.AND P6, PT, R23, R4, PT ;  /* 0x000000041700720c */ /* 0x000fc40003fc4070 */
[----:B------:R-:W-:Y:S02]  /*1b30*/  ISETP.GE.AND P5, PT, R198, RZ, PT ;  /* 0x000000ffc600720c */ /* 0x000fe40003fa6270 */
[----:B------:R-:W-:Y:S02]  /*1b40*/  ISETP.GE.AND P3, PT, R197, RZ, PT ;  /* 0x000000ffc500720c */ /* 0x000fe40003f66270 */
[C---:B------:R-:W-:Y:S02]  /*1b50*/  SEL R17, R5.reuse, R18, !P0 ;  /* 0x0000001205117207 */ /* 0x040fe40004000000 */
[C---:B------:R-:W-:Y:S02]  /*1b60*/  SEL R18, R5.reuse, R22, !P0 ;  /* 0x0000001605127207 */ /* 0x040fe40004000000 */
[C---:B------:R-:W-:Y:S02]  /*1b70*/  SEL R20, R5.reuse, R12, !P0 ;  /* 0x0000000c05147207 */ /* 0x040fe40004000000 */
[C---:B------:R-:W-:Y:S01]  /*1b80*/  SEL R12, R5.reuse, R14, !P0 ;  /* 0x0000000e050c7207 */ /* 0x040fe20004000000 */
[----:B------:R-:W-:Y:S01]  /*1b90*/  @!P6 IMAD.IADD R4, R4, 0x1, -R23 ;  /* 0x000000010404e824 */ /* 0x000fe200078e0a17 */
[C---:B------:R-:W-:Y:S01]  /*1ba0*/  SEL R13, R5.reuse, R7, !P0 ;  /* 0x00000007050d7207 */ /* 0x040fe20004000000 */
[----:B------:R-:W-:Y:S01]  /*1bb0*/  @!P5 IMAD.MOV R0, RZ, RZ, -R0 ;  /* 0x000000ffff00d224 */ /* 0x000fe200078e0a00 */
[C---:B------:R-:W-:Y:S01]  /*1bc0*/  SEL R16, R5.reuse, R8, !P0 ;  /* 0x0000000805107207 */ /* 0x040fe20004000000 */
[----:B------:R-:W-:Y:S01]  /*1bd0*/  @!P3 IMAD.MOV R4, RZ, RZ, -R4 ;  /* 0x000000ffff04b224 */ /* 0x000fe200078e0a04 */
[----:B------:R-:W-:-:S02]  /*1be0*/  SEL R19, R5, R11, !P0 ;  /* 0x0000000b05137207 */ /* 0x000fc40004000000 */
[C---:B------:R-:W-:Y:S02]  /*1bf0*/  SEL R36, R21.reuse, R0, !P4 ;  /* 0x0000000015247207 */ /* 0x040fe40006000000 */
[----:B------:R-:W-:Y:S01]  /*1c00*/  SEL R38, R21, R4, !P4 ;  /* 0x0000000415267207 */ /* 0x000fe20006000000 */
[C---:B-1----:R-:W-:Y:S01]  /*1c10*/  VIADD R22, R2.reuse, 0xffffffff ;  /* 0xffffffff02167836 */ /* 0x042fe20000000000 */
[C---:B------:R-:W-:Y:S01]  /*1c20*/  SEL R14, R5.reuse, R6, !P0 ;  /* 0x00000006050e7207 */ /* 0x040fe20004000000 */
[C---:B------:R-:W-:Y:S01]  /*1c30*/  VIADD R0, R2.reuse, 0xfffffff7 ;  /* 0xfffffff702007836 */ /* 0x040fe20000000000 */
[----:B------:R-:W-:Y:S01]  /*1c40*/  SEL R10, R5, R10, !P0 ;  /* 0x0000000a050a7207 */ /* 0x000fe20004000000 */
[----:B------:R-:W-:Y:S01]  /*1c50*/  VIADD R21, R2, 0xffffffec ;  /* 0xffffffec02157836 */ /* 0x000fe20000000000 */
[----:B------:R-:W-:Y:S01]  /*1c60*/  ISETP.GE.U32.AND P6, PT, R22, 0x7fffffe0, PT ;  /* 0x7fffffe01600780c */ /* 0x000fe20003fc6070 */
[----:B------:R-:W-:Y:S01]  /*1c70*/  VIADD R4, R2, 0xffffffed ;  /* 0xffffffed02047836 */ /* 0x000fe20000000000 */
[----:B------:R-:W-:Y:S01]  /*1c80*/  ISETP.GE.U32.AND P4, PT, R0, 0x7fffffd8, PT ;  /* 0x7fffffd80000780c */ /* 0x000fe20003f86070 */
[C---:B------:R-:W-:Y:S01]  /*1c90*/  VIADD R22, R2.reuse, 0xffffffee ;  /* 0xffffffee02167836 */ /* 0x040fe20000000000 */
[----:B------:R-:W-:Y:S01]  /*1ca0*/  ISETP.GE.U32.AND P5, PT, R21, 0x7fffffcd, PT ;  /* 0x7fffffcd1500780c */ /* 0x000fe20003fa6070 */
[C---:B------:R-:W-:Y:S01]  /*1cb0*/  VIADD R0, R2.reuse, 0xffffffef ;  /* 0xffffffef02007836 */ /* 0x040fe20000000000 */
[C---:B------:R-:W-:Y:S01]  /*1cc0*/  SEL R15, R5.reuse, R15, !P0 ;  /* 0x0000000f050f7207 */ /* 0x040fe20004000000 */
[C---:B------:R-:W-:Y:S01]  /*1cd0*/  VIADD R29, R2.reuse, 0xffffffe6 ;  /* 0xffffffe6021d7836 */ /* 0x040fe20000000000 */
[C---:B------:R-:W-:Y:S01]  /*1ce0*/  SEL R11, R5.reuse, R24, !P0 ;  /* 0x00000018050b7207 */ /* 0x040fe20004000000 */
[----:B------:R-:W-:Y:S01]  /*1cf0*/  VIADD R24, R2, 0xffffffea ;  /* 0xffffffea02187836 */ /* 0x000fe20000000000 */
[----:B------:R-:W-:-:S02]  /*1d00*/  SEL R9, R5, R9, !P0 ;  /* 0x0000000905097207 */ /* 0x000fc40004000000 */
[C---:B------:R-:W-:Y:S02]  /*1d10*/  SEL R8, R5.reuse, R26, !P0 ;  /* 0x0000001a05087207 */ /* 0x040fe40004000000 */
[C---:B------:R-:W-:Y:S01]  /*1d20*/  SEL R7, R5.reuse, R28, !P0 ;  /* 0x0000001c05077207 */ /* 0x040fe20004000000 */
[C---:B------:R-:W-:Y:S01]  /*1d30*/  VIADD R28, R2.reuse, 0xffffffe7 ;  /* 0xffffffe7021c7836 */ /* 0x040fe20000000000 */
[C---:B------:R-:W-:Y:S02]  /*1d40*/  SEL R6, R5.reuse, R30, !P0 ;  /* 0x0000001e05067207 */ /* 0x040fe40004000000 */
[----:B------:R-:W-:Y:S01]  /*1d50*/  SEL R5, R5, R32, !P0 ;  /* 0x0000002005057207 */ /* 0x000fe20004000000 */
[----:B------:R-:W-:Y:S01]  /*1d60*/  VIADD R32, R2, 0xfffffff6 ;  /* 0xfffffff602207836 */ /* 0x000fe20000000000 */
[----:B------:R-:W-:Y:S01]  /*1d70*/  ISETP.GE.U32.AND P3, PT, R4, 0x7fffffce, PT ;  /* 0x7fffffce0400780c */ /* 0x000fe20003f66070 */
[----:B------:R-:W-:Y:S01]  /*1d80*/  VIADD R4, R2, 0xffffffe8 ;  /* 0xffffffe802047836 */ /* 0x000fe20000000000 */
[----:B------:R-:W-:-:S02]  /*1d90*/  ISETP.GE.U32.AND P0, PT, R22, 0x7fffffcf, PT ;  /* 0x7fffffcf1600780c */ /* 0x000fc40003f06070 */
[----:B------:R-:W-:Y:S02]  /*1da0*/  SEL R22, RZ, 0x1, P5 ;  /* 0x00000001ff167807 */ /* 0x000fe40002800000 */
[----:B------:R-:W-:Y:S01]  /*1db0*/  ISETP.GE.U32.AND P5, PT, R0, 0x7fffffd0, PT ;  /* 0x7fffffd00000780c */ /* 0x000fe20003fa6070 */
[----:B------:R-:W-:Y:S01]  /*1dc0*/  VIADD R0, R2, 0xffffffe9 ;  /* 0xffffffe902007836 */ /* 0x000fe20000000000 */
[----:B------:R-:W-:Y:S02]  /*1dd0*/  SEL R23, RZ, 0x1fffe, P3 ;  /* 0x0001fffeff177807 */ /* 0x000fe40001800000 */
[----:B------:R-:W-:Y:S02]  /*1de0*/  ISETP.GE.U32.AND P3, PT, R4, 0x7fffffc9, PT ;  /* 0x7fffffc90400780c */ /* 0x000fe40003f66070 */
[----:B------:R-:W-:Y:S01]  /*1df0*/  SEL R4, RZ, 0x4, P0 ;  /* 0x00000004ff047807 */ /* 0x000fe20000000000 */
[----:B------:R-:W-:Y:S01]  /*1e00*/  IMAD.IADD R22, R22, 0x1, R23 ;  /* 0x0000000116167824 */ /* 0x000fe200078e0217 */
[----:B------:R-:W-:Y:S01]  /*1e10*/  ISETP.GE.U32.AND P0, PT, R0, 0x7fffffca, PT ;  /* 0x7fffffca0000780c */ /* 0x000fe20003f06070 */
[----:B------:R-:W-:Y:S01]  /*1e20*/  VIADD R0, R2, 0xffffffeb ;  /* 0xffffffeb02007836 */ /* 0x000fe20000000000 */
[----:B------:R-:W-:-:S02]  /*1e30*/  SEL R21, RZ, 0x7fff8, P5 ;  /* 0x0007fff8ff157807 */ /* 0x000fc40002800000 */
[----:B------:R-:W-:Y:S01]  /*1e40*/  ISETP.GE.U32.AND P5, PT, R24, 0x7fffffcb, PT ;  /* 0x7fffffcb1800780c */ /* 0x000fe20003fa6070 */
[----:B------:R-:W-:Y:S01]  /*1e50*/  VIADD R24, R2, 0xffffffe4 ;  /* 0xffffffe402187836 */ /* 0x000fe20000000000 */
        /* <DEDUP_REMOVED lines=13> */
[----:B------:R-:W-:Y:S02]  /*1f30*/  SEL R30, RZ, 0x1, P0 ;  /* 0x00000001ff1e7807 */ /* 0x000fe40000000000 */
[----:B------:R-:W-:Y:S01]  /*1f40*/  ISETP.GE.U32.AND P5, PT, R0, 0x7fffffc2, PT ;  /* 0x7fffffc20000780c */ /* 0x000fe20003fa6070 */
[----:B------:R-:W-:Y:S01]  /*1f50*/  VIADD R0, R2, 0xffffffe3 ;  /* 0xffffffe302007836 */ /* 0x000fe20000000000 */
[----:B------:R-:W-:Y:S01]  /*1f60*/  ISETP.GE.U32.AND P0, PT, R28, 0x7fffffc8, PT ;  /* 0x7fffffc81c00780c */ /* 0x000fe20003f06070 */
[----:B------:R-:W-:Y:S01]  /*1f70*/  IMAD.IADD R30, R30, 0x1, R31 ;  /* 0x000000011e1e7824 */ /* 0x000fe200078e021f */
[----:B------:R-:W-:-:S02]  /*1f80*/  SEL R28, RZ, 0x4, P3 ;  /* 0x00000004ff1c7807 */ /* 0x000fc40001800000 */
[----:B------:R-:W-:Y:S02]  /*1f90*/  ISETP.GE.U32.AND P3, PT, R29, 0x7fffffc3, PT ;  /* 0x7fffffc31d00780c */ /* 0x000fe40003f66070 */
[----:B------:R-:W-:Y:S02]  /*1fa0*/  SEL R29, RZ, 0x7fff8, P0 ;  /* 0x0007fff8ff1d7807 */ /* 0x000fe40000000000 */
[----:B------:R-:W-:Y:S01]  /*1fb0*/  ISETP.GE.U32.AND P0, PT, R0, 0x7fffffc4, PT ;  /* 0x7fffffc40000780c */ /* 0x000fe20003f06070 */
[----:B------:R-:W-:Y:S01]  /*1fc0*/  VIADD R0, R2, 0xffffffe0 ;  /* 0xffffffe002007836 */ /* 0x000fe20000000000 */
[----:B------:R-:W-:Y:S02]  /*1fd0*/  SEL R34, RZ, 0x1fffe, P5 ;  /* 0x0001fffeff227807 */ /* 0x000fe40002800000 */
[----:B------:R-:W-:Y:S02]  /*1fe0*/  ISETP.GE.U32.AND P5, PT, R32, 0x7fffffd7, PT ;  /* 0x7fffffd72000780c */ /* 0x000fe40003fa6070 */
[----:B------:R-:W-:-:S02]  /*1ff0*/  SEL R32, RZ, 0x4, P3 ;  /* 0x00000004ff207807 */ /* 0x000fc40001800000 */
[----:B------:R-:W-:Y:S02]  /*2000*/  ISETP.GE.U32.AND P3, PT, R0, 0x7fffffc1, PT ;  /* 0x7fffffc10000780c */ /* 0x000fe40003f66070 */
[----:B------:R-:W-:Y:S02]  /*2010*/  LOP3.LUT R22, R22, 0x3, RZ, 0xc0, !PT ;  /* 0x0000000316167812 */ /* 0x000fe400078ec0ff */
[----:B------:R-:W-:Y:S02]  /*2020*/  SEL R23, RZ, 0x1, P3 ;  /* 0x00000001ff177807 */ /* 0x000fe40001800000 */
[----:B------:R-:W-:Y:S02]  /*2030*/  LOP3.LUT R26, R26, 0x3, RZ, 0xc0, !PT ;  /* 0x000000031a1a7812 */ /* 0x000fe400078ec0ff */
[----:B------:R-:W-:Y:S01]  /*2040*/  IADD3 R21, PT, PT, R22, R21, R4 ;  /* 0x0000001516157210 */ /* 0x000fe20007ffe004 */
[----:B------:R-:W-:Y:S01]  /*2050*/  IMAD.IADD R34, R23, 0x1, R34 ;  /* 0x0000000117227824 */ /* 0x000fe200078e0222 */
[----:B------:R-:W-:Y:S01]  /*2060*/  IADD3 R24, PT, PT, R26, R25, R24 ;  /* 0x000000191a187210 */ /* 0x000fe20007ffe018 */
[-C--:B------:R-:W-:Y:S01]  /*2070*/  IMAD R4, R36, R3.reuse, RZ ;  /* 0x0000000324047224 */ /* 0x080fe200078e02ff */
[----:B------:R-:W-:Y:S01]  /*2080*/  SEL R23, RZ, 0x7fff8, P0 ;  /* 0x0007fff8ff177807 */ /* 0x000fe20000000000 */
[----:B------:R-:W-:Y:S01]  /*2090*/  IMAD R3, R38, R3, RZ ;  /* 0x0000000326037224 */ /* 0x000fe200078e02ff */
[----:B------:R-:W-:-:S02]  /*20a0*/  LOP3.LUT R30, R30, 0x3, RZ, 0xc0, !PT ;  /* 0x000000031e1e7812 */ /* 0x000fc400078ec0ff */
[----:B------:R-:W-:Y:S01]  /*20b0*/  LOP3.LUT R34, R34, 0x3, RZ, 0xc0, !PT ;  /* 0x0000000322227812 */ /* 0x000fe200078ec0ff */
[----:B---3--:R-:W-:Y:S06]  /*20c0*/  BRA.U UP0, `(.L_x_11) ;  /* 0x0000000100187547 */ /* 0x008fec000b800000 */
[----:B------:R-:W-:Y:S01]  /*20d0*/  ELECT P0, URZ, PT ;  /* 0x0000000000ff782f */ /* 0x000fe20003800000 */
[----:B------:R-:W-:Y:S01]  /*20e0*/  IMAD.MOV.U32 R22, RZ, RZ, 0x1 ;  /* 0x00000001ff167424 */ /* 0x000fe200078e00ff */
[----:B------:R-:W-:Y:S01]  /*20f0*/  UMOV UR5, 0x40 ;  /* 0x0000004000057882 */ /* 0x000fe20000000000 */
[----:B------:R-:W-:Y:S01]  /*2100*/  UVIRTCOUNT.DEALLOC.SMPOOL 0x80 ;  /* 0x000000800000784c */ /* 0x000fe20000000000 */
[----:B------:R-:W-:-:S09]  /*2110*/  ULEA UR5, UR4, UR5, 0x18 ;  /* 0x0000000504057291 */ /* 0x000fd2000f8ec0ff */
[----:B------:R1:W-:Y:S03]  /*2120*/  @P0 STS.U8 [UR5], R22 ;  /* 0x00000016ff000988 */ /* 0x0003e60008000005 */
.L_x_11:
[----:B------:R-:W-:Y:S01]  /*2130*/  UIADD3 UR9, UPT, UPT, UR19, UR9, URZ ;  /* 0x0000000913097290 */ /* 0x000fe2000fffe0ff */
[----:B------:R-:W-:Y:S01]  /*2140*/  IADD3 R23, PT, PT, R34, R23, R32 ;  /* 0x0000001722177210 */ /* 0x000fe20007ffe020 */
[----:B------:R-:W-:Y:S01]  /*2150*/  VOTEU.ALL UP1, P1 ;  /* 0x0000000000ff7886 */ /* 0x000fe20000820000 */
[----:B------:R-:W-:Y:S01]  /*2160*/  UMOV UR4, 0x1 ;  /* 0x0000000100047882 */ /* 0x000fe20000000000 */
[----:B------:R-:W-:Y:S01]  /*2170*/  UIADD3 UR10, UPT, UPT, UR8, 0xa000, URZ ;  /* 0x0000a000080a7890 */ /* 0x000fe2000fffe0ff */
[----:B------:R-:W-:Y:S01]  /*2180*/  IADD3 R28, PT, PT, R30, R29, R28 ;  /* 0x0000001d1e1c7210 */ /* 0x000fe20007ffe01c */
[----:B------:R-:W-:Y:S01]  /*2190*/  VOTEU.ALL UP2, P1 ;  /* 0x0000000000ff7886 */ /* 0x000fe20000840000 */
[----:B------:R-:W-:-:S04]  /*21a0*/  @!UP1 UIADD3 UR6, UPT, UPT, -UR4, 0x100000, URZ ;  /* 0x0010000004069890 */ /* 0x000fc8000fffe1ff */
[----:B------:R-:W-:Y:S02]  /*21b0*/  @!UP1 USHF.L.U32 UR7, UR6, 0xb, URZ ;  /* 0x0000000b06079899 */ /* 0x000fe400080006ff */
[----:B------:R-:W-:Y:S01]  /*21c0*/  @!UP1 USHF.L.U32 UR6, UR6, 0x1, URZ ;  /* 0x0000000106069899 */ /* 0x000fe200080006ff */
[----:B------:R-:W-:Y:S01]  /*21d0*/  IMAD.SHL.U32 R24, R24, 0x100, RZ ;  /* 0x0000010018187824 */ /* 0x000fe200078e00ff */
[----:B------:R-:W-:Y:S01]  /*21e0*/  STTM.x64 tmem[UR9], RZ ;  /* 0x000000ff000079ed */ /* 0x000fe20008340009 */
[----:B------:R-:W-:Y:S01]  /*21f0*/  STTM.x64 tmem[UR9+0x40], RZ ;  /* 0x000040ff000079ed */ /* 0x000fe20008340009 */
[----:B------:R-:W-:Y:S01]  /*2200*/  STTM.x64 tmem[UR9+0x80], RZ ;  /* 0x000080ff000079ed */ /* 0x000fe20008340009 */
[----:B------:R-:W-:Y:S01]  /*2210*/  STTM.x64 tmem[UR9+0xc0], RZ ;  /* 0x0000c0ff000079ed */ /* 0x000fe20008340009 */
[----:B------:R-:W2:Y:S02]  /*2220*/  FENCE.VIEW.ASYNC.T ;  /* 0x00000000000073c6 */ /* 0x000ea40000000200 */
[----:B--2---:R-:W-:Y:S01]  /*2230*/  BAR.SYNC.DEFER_BLOCKING 0x0 ;  /* 0x0000000000007b1d */ /* 0x004fe20000010000 */
[----:B------:R-:W-:Y:S01]  /*2240*/  LOP3.LUT R23, R23, 0xf, RZ, 0xc0, !PT ;  /* 0x0000000f17177812 */ /* 0x000fe200078ec0ff */
[----:B-1----:R-:W-:Y:S01]  /*2250*/  VIADD R22, R2, 0xfffffffe ;  /* 0xfffffffe02167836 */ /* 0x002fe20000000000 */
[----:B------:R-:W-:-:S02]  /*2260*/  LEA R46, P0, R4, UR12, 0x1 ;  /* 0x0000000c042e7c11 */ /* 0x000fc4000f8008ff */
[----:B------:R-:W-:Y:S01]  /*2270*/  PRMT R244, RZ, 0x7610, R244 ;  /* 0x00007610fff47816 */ /* 0x000fe200000000f4 */
[----:B------:R-:W-:Y:S01]  /*2280*/  IMAD R23, R28, 0x10, R23 ;  /* 0x000000101c177824 */ /* 0x000fe200078e0217 */
[----:B------:R-:W-:Y:S01]  /*2290*/  LEA.HI.X.SX32 R47, R4, UR13, 0x1, P0 ;  /* 0x0000000d042f7c11 */ /* 0x000fe200080f0eff */
[----:B------:R-:W1:Y:S01]  /*22a0*/  LDC.64 R50, c[0x0][0x3a8] ;  /* 0x0000ea00ff327b82 */ /* 0x000e620000000a00 */
[----:B------:R-:W-:Y:S02]  /*22b0*/  LOP3.LUT R4, R24, 0xf00, RZ, 0xe2, !PT ;  /* 0x00000f0018047812 */ /* 0x000fe400078ee2ff */
[----:B------:R-:W-:Y:S02]  /*22c0*/  LEA R48, P0, R3, UR12, 0x1 ;  /* 0x0000000c03307c11 */ /* 0x000fe4000f8008ff */
[----:B------:R-:W-:Y:S01]  /*22d0*/  LOP3.LUT R23, R23, 0xff, RZ, 0xc0, !PT ;  /* 0x000000ff17177812 */ /* 0x000fe200078ec0ff */
[----:B------:R-:W-:Y:S01]  /*22e0*/  IMAD R4, R21, 0x1000, R4 ;  /* 0x0000100015047824 */ /* 0x000fe200078e0204 */
[----:B------:R-:W-:-:S02]  /*22f0*/  LEA.HI.X.SX32 R49, R3, UR13, 0x1, P0 ;  /* 0x0000000d03317c11 */ /* 0x000fc400080f0eff */
[----:B------:R-:W-:Y:S01]  /*2300*/  PRMT R250, RZ, 0x7610, R250 ;  /* 0x00007610fffa7816 */ /* 0x000fe200000000fa */
[----:B------:R-:W-:Y:S01]  /*2310*/  IMAD.IADD R3, R4, 0x1, R23 ;  /* 0x0000000104037824 */ /* 0x000fe200078e0217 */
[----:B------:R-:W-:Y:S02]  /*2320*/  PRMT R4, RZ, 0x7610, R4 ;  /* 0x00007610ff047816 */ /* 0x000fe40000000004 */
[----:B------:R-:W-:Y:S02]  /*2330*/  PRMT R252, RZ, 0x7610, R252 ;  /* 0x00007610fffc7816 */ /* 0x000fe400000000fc */
[----:B------:R-:W-:Y:S01]  /*2340*/  LOP3.LUT R3, R3, 0xffff, RZ, 0xc0, !PT ;  /* 0x0000ffff03037812 */ /* 0x000fe200078ec0ff */
[----:B------:R-:W2:Y:S02]  /*2350*/  FENCE.VIEW.ASYNC.S ;  /* 0x00000000000073c6 */ /* 0x000ea40000000000 */
[----:B--2---:R2:W3:Y:S02]  /*2360*/  @!UP2 SYNCS.EXCH.64 URZ, [UR10], UR6 ;  /* 0x000000060affa5b2 */ /* 0x0044e40008000100 */
[----:B---3--:R-:W-:Y:S01]  /*2370*/  BAR.SYNC.DEFER_BLOCKING 0x0 ;  /* 0x0000000000007b1d */ /* 0x008fe20000010000 */
[----:B------:R-:W-:-:S02]  /*2380*/  ISETP.GE.U32.AND P0, PT, R22, 0x7fffffdf, PT ;  /* 0x7fffffdf1600780c */ /* 0x000fc40003f06070 */
[----:B------:R-:W-:Y:S01]  /*2390*/  SHF.R.U32.HI R21, RZ, 0xf, R3 ;  /* 0x0000000fff157819 */ /* 0x000fe20000011603 */
[C---:B-1----:R-:W-:Y:S02]  /*23a0*/  IMAD.SHL.U32 R59, R50.reuse, 0x10, RZ ;  /* 0x00000010323b7824 */ /* 0x042fe400078e00ff */
[C---:B------:R-:W-:Y:S01]  /*23b0*/  IMAD R67, R50.reuse, 0x9, RZ ;  /* 0x0000000932437824 */ /* 0x040fe200078e02ff */
[----:B------:R-:W-:Y:S01]  /*23c0*/  PRMT R235, RZ, 0x7610, R235 ;  /* 0x00007610ffeb7816 */ /* 0x000fe200000000eb */
[C---:B------:R-:W-:Y:S01]  /*23d0*/  IMAD.SHL.U32 R55, R50.reuse, 0x8, RZ ;  /* 0x0000000832377824 */ /* 0x040fe200078e00ff */
[----:B------:R-:W-:Y:S02]  /*23e0*/  PRMT R236, RZ, 0x7610, R236 ;  /* 0x00007610ffec7816 */ /* 0x000fe400000000ec */
[----:B------:R-:W-:Y:S02]  /*23f0*/  PRMT R246, RZ, 0x7610, R246 ;  /* 0x00007610fff67816 */ /* 0x000fe400000000f6 */
[----:B------:R-:W-:Y:S01]  /*2400*/  PRMT R248, RZ, 0x7610, R248 ;  /* 0x00007610fff87816 */ /* 0x000fe200000000f8 */
[C---:B------:R-:W-:Y:S01]  /*2410*/  IMAD R75, R50.reuse, 0x19, RZ ;  /* 0x00000019324b7824 */ /* 0x040fe200078e02ff */
[----:B------:R-:W-:Y:S01]  /*2420*/  PRMT R239, RZ, 0x7610, R239 ;  /* 0x00007610ffef7816 */ /* 0x000fe200000000ef */
[C---:B------:R-:W-:Y:S01]  /*2430*/  IMAD R63, R50.reuse, 0x18, RZ ;  /* 0x00000018323f7824 */ /* 0x040fe200078e02ff */
[----:B------:R-:W-:Y:S01]  /*2440*/  PRMT R240, RZ, 0x7610, R240 ;  /* 0x00007610fff07816 */ /* 0x000fe200000000f0 */
[----:B------:R-:W-:Y:S01]  /*2450*/  IMAD.SHL.U32 R83, R50, 0x2, RZ ;  /* 0x0000000232537824 */ /* 0x000fe200078e00ff */
[----:B------:R-:W-:-:S02]  /*2460*/  PRMT R243, RZ, 0x7610, R243 ;  /* 0x00007610fff37816 */ /* 0x000fc400000000f3 */
[----:B------:R-:W-:Y:S01]  /*2470*/  PRMT R245, RZ, 0x7610, R245 ;  /* 0x00007610fff57816 */ /* 0x000fe200000000f5 */
[----:B0-----:R-:W3:Y:S01]  /*2480*/  @!P6 LDG.E.U16 R4, desc[UR20][R46.64] ;  /* 0x000000142e04e981 */ /* 0x001ee2000c1e1500 */
[----:B------:R-:W-:Y:S02]  /*2490*/  PRMT R231, RZ, 0x7610, R231 ;  /* 0x00007610ffe77816 */ /* 0x000fe400000000e7 */
[----:B------:R-:W-:Y:S01]  /*24a0*/  PRMT R232, RZ, 0x7610, R232 ;  /* 0x00007610ffe87816 */ /* 0x000fe200000000e8 */
[----:B------:R-:W4:Y:S01]  /*24b0*/  @!P6 LDG.E.U16 R244, desc[UR20][R48.64] ;  /* 0x0000001430f4e981 */ /* 0x000f22000c1e1500 */
[----:B------:R-:W-:Y:S01]  /*24c0*/  LOP3.LUT P6, RZ, R21, 0x1, RZ, 0xc0, !PT ;  /* 0x0000000115ff7812 */ /* 0x000fe200078cc0ff */
[C---:B------:R-:W-:Y:S01]  /*24d0*/  IMAD.WIDE R56, R59.reuse, 0x2, R46 ;  /* 0x000000023b387825 */ /* 0x040fe200078e022e */
[----:B------:R-:W-:Y:S01]  /*24e0*/  SHF.R.U32.HI R22, RZ, 0x7, R3 ;  /* 0x00000007ff167819 */ /* 0x000fe20000011603 */
[----:B--2---:R-:W0:Y:S02]  /*24f0*/  LDCU UR6, c[0x0][0x3b0] ;  /* 0x00007600ff0677ac */ /* 0x004e240008000800 */
[----:B------:R-:W-:-:S04]  /*2500*/  IMAD.WIDE R58, R59, 0x2, R48 ;  /* 0x000000023b3a7825 */ /* 0x000fc800078e0230 */
[----:B------:R-:W-:-:S04]  /*2510*/  IMAD.WIDE R64, R67, 0x2, R46 ;  /* 0x0000000243407825 */ /* 0x000fc800078e022e */
[----:B------:R-:W2:Y:S01]  /*2520*/  @P6 LDG.E.U16 R250, desc[UR20][R56.64] ;  /* 0x0000001438fa6981 */ /* 0x000ea2000c1e1500 */
[----:B------:R-:W-:-:S03]  /*2530*/  IMAD.WIDE R66, R67, 0x2, R48 ;  /* 0x0000000243427825 */ /* 0x000fc600078e0230 */
[----:B------:R-:W5:Y:S01]  /*2540*/  @P6 LDG.E.U16 R252, desc[UR20][R58.64] ;  /* 0x000000143afc6981 */ /* 0x000f62000c1e1500 */
[----:B------:R-:W-:Y:S01]  /*2550*/  LOP3.LUT P6, RZ, R22, 0x1, RZ, 0xc0, !PT ;  /* 0x0000000116ff7812 */ /* 0x000fe200078cc0ff */
[C---:B------:R-:W-:Y:S01]  /*2560*/  IMAD.WIDE R52, R55.reuse, 0x2, R46 ;  /* 0x0000000237347825 */ /* 0x040fe200078e022e */
[----:B------:R-:W-:Y:S01]  /*2570*/  SHF.R.U32.HI R22, RZ, 0x6, R3 ;  /* 0x00000006ff167819 */ /* 0x000fe20000011603 */
[----:B------:R-:W2:Y:S02]  /*2580*/  @!P5 LDG.E.U16 R235, desc[UR20][R64.64] ;  /* 0x0000001440ebd981 */ /* 0x000ea4000c1e1500 */
[----:B------:R-:W-:Y:S02]  /*2590*/  IMAD.WIDE R54, R55, 0x2, R48 ;  /* 0x0000000237367825 */ /* 0x000fe400078e0230 */
[----:B------:R-:W2:Y:S01]  /*25a0*/  @!P5 LDG.E.U16 R236, desc[UR20][R66.64] ;  /* 0x0000001442ecd981 */ /* 0x000ea2000c1e1500 */
[----:B------:R-:W-:Y:S01]  /*25b0*/  LOP3.LUT P5, RZ, R22, 0x1, RZ, 0xc0, !PT ;  /* 0x0000000116ff7812 */ /* 0x000fe200078ac0ff */
[----:B------:R-:W-:-:S02]  /*25c0*/  VIADD R21, R2, 0xfffffffd ;  /* 0xfffffffd02157836 */ /* 0x000fc40000000000 */
[----:B------:R-:W2:Y:S01]  /*25d0*/  @!P4 LDG.E.U16 R246, desc[UR20][R52.64] ;  /* 0x0000001434f6c981 */ /* 0x000ea2000c1e1500 */
[----:B------:R-:W-:-:S03]  /*25e0*/  IMAD.WIDE R72, R75, 0x2, R46 ;  /* 0x000000024b487825 */ /* 0x000fc600078e022e */
[----:B------:R-:W2:Y:S01]  /*25f0*/  @!P4 LDG.E.U16 R248, desc[UR20][R54.64] ;  /* 0x0000001436f8c981 */ /* 0x000ea2000c1e1500 */
[----:B------:R-:W-:Y:S01]  /*2600*/  ISETP.GE.U32.AND P4, PT, R21, 0x7fffffde, PT ;  /* 0x7fffffde1500780c */ /* 0x000fe20003f86070 */
[----:B------:R-:W-:Y:S01]  /*2610*/  IMAD.WIDE R60, R63, 0x2, R46 ;  /* 0x000000023f3c7825 */ /* 0x000fe200078e022e */
[----:B------:R-:W-:-:S03]  /*2620*/  SHF.R.U32.HI R21, RZ, 0xe, R3 ;  /* 0x0000000eff157819 */ /* 0x000fc60000011603 */
[--C-:B------:R-:W-:Y:S01]  /*2630*/  IMAD.WIDE R74, R75, 0x2, R48.reuse ;  /* 0x000000024b4a7825 */ /* 0x100fe200078e0230 */
[----:B------:R-:W2:Y:S03]  /*2640*/  @P5 LDG.E.U16 R239, desc[UR20][R72.64] ;  /* 0x0000001448ef5981 */ /* 0x000ea6000c1e1500 */
[----:B------:R-:W-:Y:S01]  /*2650*/  IMAD.WIDE R62, R63, 0x2, R48 ;  /* 0x000000023f3e7825 */ /* 0x000fe200078e0230 */
[----:B------:R-:W2:Y:S03]  /*2660*/  @P5 LDG.E.U16 R240, desc[UR20][R74.64] ;  /* 0x000000144af05981 */ /* 0x000ea6000c1e1500 */
[----:B------:R-:W-:Y:S01]  /*2670*/  VIADD R22, R2, 0xfffffffc ;  /* 0xfffffffc02167836 */ /* 0x000fe20000000000 */
[----:B------:R-:W2:Y:S01]  /*2680*/  @P6 LDG.E.U16 R243, desc[UR20][R60.64] ;  /* 0x000000143cf36981 */ /* 0x000ea2000c1e1500 */
[----:B------:R-:W-:-:S03]  /*2690*/  IMAD.WIDE R80, R83, 0x2, R46 ;  /* 0x0000000253507825 */ /* 0x000fc600078e022e */
[----:B------:R-:W2:Y:S01]  /*26a0*/  @P6 LDG.E.U16 R245, desc[UR20][R62.64] ;  /* 0x000000143ef56981 */ /* 0x000ea2000c1e1500 */
[----:B------:R-:W-:Y:S01]  /*26b0*/  IMAD.WIDE R82, R83, 0x2, R48 ;  /* 0x0000000253527825 */ /* 0x000fe200078e0230 */
[----:B------:R-:W-:Y:S02]  /*26c0*/  ISETP.GE.U32.AND P5, PT, R22, 0x7fffffdd, PT ;  /* 0x7fffffdd1600780c */ /* 0x000fe40003fa6070 */
[----:B------:R-:W-:Y:S01]  /*26d0*/  LOP3.LUT P6, RZ, R21, 0x1, RZ, 0xc0, !PT ;  /* 0x0000000115ff7812 */ /* 0x000fe200078cc0ff */
[----:B------:R-:W-:Y:S01]  /*26e0*/  IMAD R71, R50, 0x11, RZ ;  /* 0x0000001132477824 */ /* 0x000fe200078e02ff */
[----:B------:R-:W-:Y:S01]  /*26f0*/  SHF.R.U32.HI R22, RZ, 0xd, R3 ;  /* 0x0000000dff167819 */ /* 0x000fe20000011603 */
[----:B------:R-:W2:Y:S04]  /*2700*/  @!P4 LDG.E.U16 R231, desc[UR20][R80.64] ;  /* 0x0000001450e7c981 */ /* 0x000ea8000c1e1500 */
[----:B------:R-:W2:Y:S01]  /*2710*/  @!P4 LDG.E.U16 R232, desc[UR20][R82.64] ;  /* 0x0000001452e8c981 */ /* 0x000ea2000c1e1500 */
[----:B------:R-:W-:Y:S01]  /*2720*/  LOP3.LUT P4, RZ, R22, 0x1, RZ, 0xc0, !PT ;  /* 0x0000000116ff7812 */ /* 0x000fe2000788c0ff */
[----:B------:R-:W-:Y:S01]  /*2730*/  IMAD.WIDE R68, R71, 0x2, R46 ;  /* 0x0000000247447825 */ /* 0x000fe200078e022e */
[----:B------:R-:W-:-:S02]  /*2740*/  PRMT R237, RZ, 0x7610, R237 ;  /* 0x00007610ffed7816 */ /* 0x000fc400000000ed */
[----:B------:R-:W-:Y:S01]  /*2750*/  PRMT R238, RZ, 0x7610, R238 ;  /* 0x00007610ffee7816 */ /* 0x000fe200000000ee */
[----:B------:R-:W-:Y:S02]  /*2760*/  IMAD R91, R50, 0x12, RZ ;  /* 0x00000012325b7824 */ /* 0x000fe400078e02ff */
[----:B------:R-:W-:Y:S01]  /*2770*/  IMAD.WIDE R70, R71, 0x2, R48 ;  /* 0x0000000247467825 */ /* 0x000fe200078e0230 */
[----:B------:R-:W-:Y:S01]  /*2780*/  PRMT R168, RZ, 0x7610, R168 ;  /* 0x00007610ffa87816 */ /* 0x000fe200000000a8 */
[----:B------:R-:W2:Y:S02]  /*2790*/  @P6 LDG.E.U16 R237, desc[UR20][R68.64] ;  /* 0x0000001444ed6981 */ /* 0x000ea4000c1e1500 */
[----:B------:R-:W-:Y:S01]  /*27a0*/  VIADD R21, R2, 0xfffffff5 ;  /* 0xfffffff502157836 */ /* 0x000fe20000000000 */
[----:B------:R-:W-:Y:S01]  /*27b0*/  PRMT R169, RZ, 0x7610, R169 ;  /* 0x00007610ffa97816 */ /* 0x000fe200000000a9 */
[----:B------:R-:W-:Y:S01]  /*27c0*/  IMAD.WIDE R88, R91, 0x2, R46 ;  /* 0x000000025b587825 */ /* 0x000fe200078e022e */
[----:B------:R-:W2:Y:S01]  /*27d0*/  @P6 LDG.E.U16 R238, desc[UR20][R70.64] ;  /* 0x0000001446ee6981 */ /* 0x000ea2000c1e1500 */
[----:B------:R-:W-:-:S02]  /*27e0*/  SHF.R.U32.HI R22, RZ, 0x5, R3 ;  /* 0x00000005ff167819 */ /* 0x000fc40000011603 */
[----:B------:R-:W-:Y:S01]  /*27f0*/  IMAD.WIDE R90, R91, 0x2, R48 ;  /* 0x000000025b5a7825 */ /* 0x000fe200078e0230 */
[----:B------:R-:W-:Y:S01]  /*2800*/  ISETP.GE.U32.AND P6, PT, R21, 0x7fffffd6, PT ;  /* 0x7fffffd61500780c */ /* 0x000fe20003fc6070 */
[----:B------:R-:W2:Y:S02]  /*2810*/  @P4 LDG.E.U16 R168, desc[UR20][R88.64] ;  /* 0x0000001458a84981 */ /* 0x000ea4000c1e1500 */
[C---:B------:R-:W-:Y:S01]  /*2820*/  IMAD R99, R50.reuse, 0x3, RZ ;  /* 0x0000000332637824 */ /* 0x040fe200078e02ff */
[----:B------:R-:W-:Y:S01]  /*2830*/  PRMT R241, RZ, 0x7610, R241 ;  /* 0x00007610fff17816 */ /* 0x000fe200000000f1 */
[C---:B------:R-:W-:Y:S01]  /*2840*/  IMAD.WIDE R76, R50.reuse, 0x2, R46 ;  /* 0x00000002324c7825 */ /* 0x040fe200078e022e */
[----:B------:R-:W-:Y:S01]  /*2850*/  PRMT R242, RZ, 0x7610, R242 ;  /* 0x00007610fff27816 */ /* 0x000fe200000000f2 */
[----:B------:R-:W2:Y:S01]  /*2860*/  @P4 LDG.E.U16 R169, desc[UR20][R90.64] ;  /* 0x000000145aa94981 */ /* 0x000ea2000c1e1500 */
[----:B------:R-:W-:Y:S01]  /*2870*/  PRMT R172, RZ, 0x7610, R172 ;  /* 0x00007610ffac7816 */ /* 0x000fe200000000ac */
[----:B------:R-:W-:Y:S01]  /*2880*/  IMAD.WIDE R78, R50, 0x2, R48 ;  /* 0x00000002324e7825 */ /* 0x000fe200078e0230 */
[----:B------:R-:W-:Y:S01]  /*2890*/  PRMT R173, RZ, 0x7610, R173 ;  /* 0x00007610ffad7816 */ /* 0x000fe200000000ad */
[----:B------:R-:W2:Y:S02]  /*28a0*/  @!P0 LDG.E.U16 R241, desc[UR20][R76.64] ;  /* 0x000000144cf18981 */ /* 0x000ea4000c1e1500 */
[----:B------:R-:W-:Y:S01]  /*28b0*/  IMAD.WIDE R96, R99, 0x2, R46 ;  /* 0x0000000263607825 */ /* 0x000fe200078e022e */
[----:B------:R-:W-:Y:S01]  /*28c0*/  LOP3.LUT P4, RZ, R22, 0x1, RZ, 0xc0, !PT ;  /* 0x0000000116ff7812 */ /* 0x000fe2000788c0ff */
[----:B------:R-:W2:Y:S02]  /*28d0*/  @!P0 LDG.E.U16 R242, desc[UR20][R78.64] ;  /* 0x000000144ef28981 */ /* 0x000ea4000c1e1500 */
[----:B------:R-:W-:-:S02]  /*28e0*/  VIADD R21, R2, 0xfffffff4 ;  /* 0xfffffff402157836 */ /* 0x000fc40000000000 */
[----:B------:R-:W-:Y:S02]  /*28f0*/  IMAD R87, R50, 0xa, RZ ;  /* 0x0000000a32577824 */ /* 0x000fe400078e02ff */
[----:B------:R-:W-:Y:S01]  /*2900*/  IMAD.WIDE R98, R99, 0x2, R48 ;  /* 0x0000000263627825 */ /* 0x000fe200078e0230 */
[----:B------:R-:W-:Y:S01]  /*2910*/  SHF.R.U32.HI R22, RZ, 0xc, R3 ;  /* 0x0000000cff167819 */ /* 0x000fe20000011603 */
[----:B------:R-:W2:Y:S01]  /*2920*/  @!P5 LDG.E.U16 R172, desc[UR20][R96.64] ;  /* 0x0000001460acd981 */ /* 0x000ea2000c1e1500 */
[----:B------:R-:W-:Y:S01]  /*2930*/  PRMT R233, RZ, 0x7610, R233 ;  /* 0x00007610ffe97816 */ /* 0x000fe200000000e9 */
[----:B------:R-:W-:Y:S01]  /*2940*/  IMAD.WIDE R84, R87, 0x2, R46 ;  /* 0x0000000257547825 */ /* 0x000fe200078e022e */
[----:B------:R-:W-:Y:S01]  /*2950*/  PRMT R234, RZ, 0x7610, R234 ;  /* 0x00007610ffea7816 */ /* 0x000fe200000000ea */
[----:B------:R-:W2:Y:S01]  /*2960*/  @!P5 LDG.E.U16 R173, desc[UR20][R98.64] ;  /* 0x0000001462add981 */ /* 0x000ea2000c1e1500 */
[----:B------:R-:W-:Y:S01]  /*2970*/  ISETP.GE.U32.AND P0, PT, R21, 0x7fffffd5, PT ;  /* 0x7fffffd51500780c */ /* 0x000fe20003f06070 */
[----:B------:R-:W-:Y:S01]  /*2980*/  IMAD.WIDE R86, R87, 0x2, R48 ;  /* 0x0000000257567825 */ /* 0x000fe200078e0230 */
[----:B------:R-:W-:Y:S01]  /*2990*/  LOP3.LUT P5, RZ, R22, 0x1, RZ, 0xc0, !PT ;  /* 0x0000000116ff7812 */ /* 0x000fe200078ac0ff */
[----:B------:R-:W2:Y:S02]  /*29a0*/  @!P6 LDG.E.U16 R233, desc[UR20][R84.64] ;  /* 0x0000001454e9e981 */ /* 0x000ea4000c1e1500 */
[----:B------:R-:W-:-:S02]  /*29b0*/  VIADD R21, R2, 0xfffffffb ;  /* 0xfffffffb02157836 */ /* 0x000fc40000000000 */
[C---:B------:R-:W-:Y:S01]  /*29c0*/  IMAD R107, R50.reuse, 0x13, RZ ;  /* 0x00000013326b7824 */ /* 0x040fe200078e02ff */
[----:B------:R-:W2:Y:S02]  /*29d0*/  @!P6 LDG.E.U16 R234, desc[UR20][R86.64] ;  /* 0x0000001456eae981 */ /* 0x000ea4000c1e1500 */
[----:B------:R-:W-:Y:S01]  /*29e0*/  ISETP.GE.U32.AND P6, PT, R21, 0x7fffffdc, PT ;  /* 0x7fffffdc1500780c */ /* 0x000fe20003fc6070 */
[----:B------:R-:W-:Y:S01]  /*29f0*/  IMAD R95, R50, 0x1a, RZ ;  /* 0x0000001a325f7824 */ /* 0x000fe200078e02ff */
[----:B------:R-:W-:Y:S01]  /*2a00*/  PRMT R176, RZ, 0x7610, R176 ;  /* 0x00007610ffb07816 */ /* 0x000fe200000000b0 */
[----:B------:R-:W-:Y:S01]  /*2a10*/  IMAD.WIDE R104, R107, 0x2, R46 ;  /* 0x000000026b687825 */ /* 0x000fe200078e022e */
[----:B------:R-:W-:-:S03]  /*2a20*/  PRMT R177, RZ, 0x7610, R177 ;  /* 0x00007610ffb17816 */ /* 0x000fc600000000b1 */
[----:B------:R-:W-:Y:S01]  /*2a30*/  IMAD.WIDE R106, R107, 0x2, R48 ;  /* 0x000000026b6a7825 */ /* 0x000fe200078e0230 */
[----:B------:R-:W-:Y:S01]  /*2a40*/  SHF.R.U32.HI R22, RZ, 0x4, R3 ;  /* 0x00000004ff167819 */ /* 0x000fe20000011603 */
[----:B------:R-:W2:Y:S02]  /*2a50*/  @P5 LDG.E.U16 R176, desc[UR20][R104.64] ;  /* 0x0000001468b05981 */ /* 0x000ea4000c1e1500 */
[----:B------:R-:W-:Y:S01]  /*2a60*/  IMAD.SHL.U32 R115, R50, 0x4, RZ ;  /* 0x0000000432737824 */ /* 0x000fe200078e00ff */
[----:B------:R-:W-:Y:S01]  /*2a70*/  PRMT R170, RZ, 0x7610, R170 ;  /* 0x00007610ffaa7816 */ /* 0x000fe200000000aa */
[C---:B------:R-:W-:Y:S01]  /*2a80*/  IMAD.WIDE R92, R95.reuse, 0x2, R46 ;  /* 0x000000025f5c7825 */ /* 0x040fe200078e022e */
[----:B------:R-:W-:Y:S01]  /*2a90*/  PRMT R171, RZ, 0x7610, R171 ;  /* 0x00007610ffab7816 */ /* 0x000fe200000000ab */
[----:B------:R-:W2:Y:S01]  /*2aa0*/  @P5 LDG.E.U16 R177, desc[UR20][R106.64] ;  /* 0x000000146ab15981 */ /* 0x000ea2000c1e1500 */
[----:B------:R-:W-:Y:S01]  /*2ab0*/  PRMT R180, RZ, 0x7610, R180 ;  /* 0x00007610ffb47816 */ /* 0x000fe200000000b4 */
[----:B------:R-:W-:Y:S01]  /*2ac0*/  IMAD.WIDE R94, R95, 0x2, R48 ;  /* 0x000000025f5e7825 */ /* 0x000fe200078e0230 */
[----:B------:R-:W-:Y:S01]  /*2ad0*/  PRMT R181, RZ, 0x7610, R181 ;  /* 0x00007610ffb57816 */ /* 0x000fe200000000b5 */
[----:B------:R-:W2:Y:S02]  /*2ae0*/  @P4 LDG.E.U16 R170, desc[UR20][R92.64] ;  /* 0x000000145caa4981 */ /* 0x000ea4000c1e1500 */
[----:B------:R-:W-:Y:S01]  /*2af0*/  IMAD.WIDE R112, R115, 0x2, R46 ;  /* 0x0000000273707825 */ /* 0x000fe200078e022e */
[----:B------:R-:W-:Y:S01]  /*2b00*/  LOP3.LUT P5, RZ, R22, 0x1, RZ, 0xc0, !PT ;  /* 0x0000000116ff7812 */ /* 0x000fe200078ac0ff */
[----:B------:R-:W2:Y:S02]  /*2b10*/  @P4 LDG.E.U16 R171, desc[UR20][R94.64] ;  /* 0x000000145eab4981 */ /* 0x000ea4000c1e1500 */
        /* <DEDUP_REMOVED lines=17> */
[C---:B------:R-:W-:Y:S01]  /*2c30*/  IMAD.WIDE R120, R123.reuse, 0x2, R46 ;  /* 0x000000027b787825 */ /* 0x040fe200078e022e */
[----:B------:R-:W-:Y:S02]  /*2c40*/  PRMT R184, RZ, 0x7610, R184 ;  /* 0x00007610ffb87816 */ /* 0x000fe400000000b8 */
[----:B------:R-:W-:Y:S01]  /*2c50*/  PRMT R185, RZ, 0x7610, R185 ;  /* 0x00007610ffb97816 */ /* 0x000fe200000000b9 */
[----:B------:R-:W-:Y:S01]  /*2c60*/  IMAD.WIDE R122, R123, 0x2, R48 ;  /* 0x000000027b7a7825 */ /* 0x000fe200078e0230 */
[----:B------:R-:W-:Y:S02]  /*2c70*/  SHF.R.U32.HI R22, RZ, 0x3, R3 ;  /* 0x00000003ff167819 */ /* 0x000fe40000011603 */
[----:B------:R-:W-:Y:S01]  /*2c80*/  PRMT R188, RZ, 0x7610, R188 ;  /* 0x00007610ffbc7816 */ /* 0x000fe200000000bc */
[C---:B------:R-:W-:Y:S01]  /*2c90*/  IMAD R131, R50.reuse, 0x5, RZ ;  /* 0x0000000532837824 */ /* 0x040fe200078e02ff */
[----:B------:R-:W-:Y:S01]  /*2ca0*/  PRMT R189, RZ, 0x7610, R189 ;  /* 0x00007610ffbd7816 */ /* 0x000fe200000000bd */
[----:B------:R-:W-:Y:S01]  /*2cb0*/  IMAD R111, R50, 0x1b, RZ ;  /* 0x0000001b326f7824 */ /* 0x000fe200078e02ff */
[----:B------:R-:W2:Y:S01]  /*2cc0*/  @P6 LDG.E.U16 R184, desc[UR20][R120.64] ;  /* 0x0000001478b86981 */ /* 0x000ea2000c1e1500 */
[----:B------:R-:W-:-:S03]  /*2cd0*/  IMAD.WIDE R128, R131, 0x2, R46 ;  /* 0x0000000283807825 */ /* 0x000fc600078e022e */
[----:B------:R-:W2:Y:S01]  /*2ce0*/  @P6 LDG.E.U16 R185, desc[UR20][R122.64] ;  /* 0x000000147ab96981 */ /* 0x000ea2000c1e1500 */
[----:B------:R-:W-:Y:S01]  /*2cf0*/  IMAD.WIDE R130, R131, 0x2, R48 ;  /* 0x0000000283827825 */ /* 0x000fe200078e0230 */
[----:B------:R-:W-:Y:S02]  /*2d00*/  LOP3.LUT P6, RZ, R22, 0x1, RZ, 0xc0, !PT ;  /* 0x0000000116ff7812 */ /* 0x000fe400078cc0ff */
[----:B------:R-:W-:Y:S01]  /*2d10*/  SHF.R.U32.HI R22, RZ, 0xa, R3 ;  /* 0x0000000aff167819 */ /* 0x000fe20000011603 */
[C---:B------:R-:W-:Y:S01]  /*2d20*/  IMAD.WIDE R108, R111.reuse, 0x2, R46 ;  /* 0x000000026f6c7825 */ /* 0x040fe200078e022e */
[----:B------:R-:W-:Y:S01]  /*2d30*/  PRMT R178, RZ, 0x7610, R178 ;  /* 0x00007610ffb27816 */ /* 0x000fe200000000b2 */
[----:B------:R-:W2:Y:S01]  /*2d40*/  @!P0 LDG.E.U16 R188, desc[UR20][R128.64] ;  /* 0x0000001480bc8981 */ /* 0x000ea2000c1e1500 */
[----:B------:R-:W-:Y:S01]  /*2d50*/  PRMT R179, RZ, 0x7610, R179 ;  /* 0x00007610ffb37816 */ /* 0x000fe200000000b3 */
[----:B------:R-:W-:Y:S02]  /*2d60*/  IMAD.WIDE R110, R111, 0x2, R48 ;  /* 0x000000026f6e7825 */ /* 0x000fe400078e0230 */
[----:B------:R-:W4:Y:S01]  /*2d70*/  @!P0 LDG.E.U16 R189, desc[UR20][R130.64] ;  /* 0x0000001482bd8981 */ /* 0x000f22000c1e1500 */
[----:B------:R-:W-:Y:S01]  /*2d80*/  LOP3.LUT P0, RZ, R22, 0x1, RZ, 0xc0, !PT ;  /* 0x0000000116ff7812 */ /* 0x000fe2000780c0ff */
[----:B------:R-:W-:-:S02]  /*2d90*/  VIADD R21, R2, 0xfffffff2 ;  /* 0xfffffff202157836 */ /* 0x000fc40000000000 */
[C---:B------:R-:W-:Y:S01]  /*2da0*/  IMAD R119, R50.reuse, 0xc, RZ ;  /* 0x0000000c32777824 */ /* 0x040fe200078e02ff */
[----:B------:R-:W5:Y:S01]  /*2db0*/  @P5 LDG.E.U16 R178, desc[UR20][R108.64] ;  /* 0x000000146cb25981 */ /* 0x000f62000c1e1500 */
[----:B------:R-:W-:Y:S01]  /*2dc0*/  IMAD R139, R50, 0x15, RZ ;  /* 0x00000015328b7824 */ /* 0x000fe200078e02ff */
[----:B------:R-:W-:Y:S01]  /*2dd0*/  PRMT R182, RZ, 0x7610, R182 ;  /* 0x00007610ffb67816 */ /* 0x000fe200000000b6 */
[----:B------:R-:W-:Y:S01]  /*2de0*/  IMAD.WIDE R116, R119, 0x2, R46 ;  /* 0x0000000277747825 */ /* 0x000fe200078e022e */
[----:B------:R-:W5:Y:S01]  /*2df0*/  @P5 LDG.E.U16 R179, desc[UR20][R110.64] ;  /* 0x000000146eb35981 */ /* 0x000f62000c1e1500 */
[----:B------:R-:W-:Y:S02]  /*2e00*/  PRMT R183, RZ, 0x7610, R183 ;  /* 0x00007610ffb77816 */ /* 0x000fe400000000b7 */
[----:B------:R-:W-:Y:S01]  /*2e10*/  ISETP.GE.U32.AND P5, PT, R21, 0x7fffffd3, PT ;  /* 0x7fffffd31500780c */ /* 0x000fe20003fa6070 */
[----:B------:R-:W-:Y:S01]  /*2e20*/  IMAD.WIDE R118, R119, 0x2, R48 ;  /* 0x0000000277767825 */ /* 0x000fe200078e0230 */
[----:B------:R-:W-:Y:S01]  /*2e30*/  PRMT R192, RZ, 0x7610, R192 ;  /* 0x00007610ffc07816 */ /* 0x000fe200000000c0 */
[----:B------:R-:W5:Y:S01]  /*2e40*/  @!P4 LDG.E.U16 R182, desc[UR20][R116.64] ;  /* 0x0000001474b6c981 */ /* 0x000f62000c1e1500 */
[----:B------:R-:W-:Y:S01]  /*2e50*/  PRMT R193, RZ, 0x7610, R193 ;  /* 0x00007610ffc17816 */ /* 0x000fe200000000c1 */
[----:B------:R-:W-:-:S02]  /*2e60*/  VIADD R21, R2, 0xfffffff9 ;  /* 0xfffffff902157836 */ /* 0x000fc40000000000 */
[----:B------:R-:W-:Y:S01]  /*2e70*/  IMAD R127, R50, 0x1c, RZ ;  /* 0x0000001c327f7824 */ /* 0x000fe200078e02ff */
[----:B------:R-:W5:Y:S01]  /*2e80*/  @!P4 LDG.E.U16 R183, desc[UR20][R118.64] ;  /* 0x0000001476b7c981 */ /* 0x000f62000c1e1500 */
[----:B------:R-:W-:Y:S01]  /*2e90*/  IMAD.WIDE R136, R139, 0x2, R46 ;  /* 0x000000028b887825 */ /* 0x000fe200078e022e */
[----:B------:R-:W-:-:S03]  /*2ea0*/  PRMT R186, RZ, 0x7610, R186 ;  /* 0x00007610ffba7816 */ /* 0x000fc600000000ba */
[----:B------:R-:W-:Y:S01]  /*2eb0*/  IMAD.WIDE R138, R139, 0x2, R48 ;  /* 0x000000028b8a7825 */ /* 0x000fe200078e0230 */
[----:B------:R-:W-:Y:S01]  /*2ec0*/  PRMT R187, RZ, 0x7610, R187 ;  /* 0x00007610ffbb7816 */ /* 0x000fe200000000bb */
[----:B------:R-:W5:Y:S01]  /*2ed0*/  @P0 LDG.E.U16 R192, desc[UR20][R136.64] ;  /* 0x0000001488c00981 */ /* 0x000f62000c1e1500 */
[----:B------:R-:W-:Y:S01]  /*2ee0*/  SHF.R.U32.HI R22, RZ, 0x2, R3 ;  /* 0x00000002ff167819 */ /* 0x000fe20000011603 */
[----:B------:R-:W-:Y:S01]  /*2ef0*/  IMAD.WIDE R124, R127, 0x2, R46 ;  /* 0x000000027f7c7825 */ /* 0x000fe200078e022e */
[----:B------:R-:W-:Y:S01]  /*2f00*/  ISETP.GE.U32.AND P4, PT, R21, 0x7fffffda, PT ;  /* 0x7fffffda1500780c */ /* 0x000fe20003f86070 */
[----:B------:R-:W5:Y:S02]  /*2f10*/  @P0 LDG.E.U16 R193, desc[UR20][R138.64] ;  /* 0x000000148ac10981 */ /* 0x000f64000c1e1500 */
[----:B------:R-:W-:Y:S01]  /*2f20*/  IMAD.WIDE R126, R127, 0x2, R48 ;  /* 0x000000027f7e7825 */ /* 0x000fe200078e0230 */
[----:B------:R-:W-:Y:S01]  /*2f30*/  LOP3.LUT P0, RZ, R22, 0x1, RZ, 0xc0, !PT ;  /* 0x0000000116ff7812 */ /* 0x000fe2000780c0ff */
[----:B------:R-:W5:Y:S02]  /*2f40*/  @P6 LDG.E.U16 R186, desc[UR20][R124.64] ;  /* 0x000000147cba6981 */ /* 0x000f64000c1e1500 */
[----:B------:R-:W-:-:S02]  /*2f50*/  VIADD R21, R2, 0xfffffff1 ;  /* 0xfffffff102157836 */ /* 0x000fc40000000000 */
[C---:B------:R-:W-:Y:S01]  /*2f60*/  IMAD R135, R50.reuse, 0xd, RZ ;  /* 0x0000000d32877824 */ /* 0x040fe200078e02ff */
[----:B------:R-:W5:Y:S01]  /*2f70*/  @P6 LDG.E.U16 R187, desc[UR20][R126.64] ;  /* 0x000000147ebb6981 */ /* 0x000f62000c1e1500 */
[----:B------:R-:W-:Y:S01]  /*2f80*/  PRMT R190, RZ, 0x7610, R190 ;  /* 0x00007610ffbe7816 */ /* 0x000fe200000000be */
[----:B------:R-:W-:Y:S01]  /*2f90*/  IMAD R143, R50, 0x1d, RZ ;  /* 0x0000001d328f7824 */ /* 0x000fe200078e02ff */
[----:B------:R-:W-:Y:S01]  /*2fa0*/  PRMT R191, RZ, 0x7610, R191 ;  /* 0x00007610ffbf7816 */ /* 0x000fe200000000bf */
[----:B------:R-:W-:Y:S01]  /*2fb0*/  IMAD.WIDE R132, R135, 0x2, R46 ;  /* 0x0000000287847825 */ /* 0x000fe200078e022e */
[----:B------:R-:W-:-:S03]  /*2fc0*/  ISETP.GE.U32.AND P6, PT, R21, 0x7fffffd2, PT ;  /* 0x7fffffd21500780c */ /* 0x000fc60003fc6070 */
[----:B------:R-:W-:Y:S01]  /*2fd0*/  IMAD.WIDE R134, R135, 0x2, R48 ;  /* 0x0000000287867825 */ /* 0x000fe200078e0230 */
[----:B------:R-:W-:Y:S01]  /*2fe0*/  PRMT R194, RZ, 0x7610, R194 ;  /* 0x00007610ffc27816 */ /* 0x000fe200000000c2 */
[----:B------:R-:W5:Y:S02]  /*2ff0*/  @!P5 LDG.E.U16 R190, desc[UR20][R132.64] ;  /* 0x0000001484bed981 */ /* 0x000f64000c1e1500 */
[----:B------:R-:W-:Y:S01]  /*3000*/  VIADD R21, R2, 0xfffffff8 ;  /* 0xfffffff802157836 */ /* 0x000fe20000000000 */
[----:B------:R-:W-:Y:S01]  /*3010*/  PRMT R195, RZ, 0x7610, R195 ;  /* 0x00007610ffc37816 */ /* 0x000fe200000000c3 */
[----:B------:R-:W-:Y:S01]  /*3020*/  IMAD.WIDE R140, R143, 0x2, R46 ;  /* 0x000000028f8c7825 */ /* 0x000fe200078e022e */
[----:B------:R-:W5:Y:S02]  /*3030*/  @!P5 LDG.E.U16 R191, desc[UR20][R134.64] ;  /* 0x0000001486bfd981 */ /* 0x000f64000c1e1500 */
[----:B------:R-:W-:Y:S01]  /*3040*/  ISETP.GE.U32.AND P5, PT, R21, 0x7fffffd9, PT ;  /* 0x7fffffd91500780c */ /* 0x000fe20003fa6070 */
[----:B------:R-:W-:Y:S01]  /*3050*/  IMAD.WIDE R142, R143, 0x2, R48 ;  /* 0x000000028f8e7825 */ /* 0x000fe200078e0230 */
[----:B------:R-:W-:Y:S01]  /*3060*/  SHF.R.U32.HI R21, RZ, 0x9, R3 ;  /* 0x00000009ff157819 */ /* 0x000fe20000011603 */
[----:B------:R-:W5:Y:S04]  /*3070*/  @P0 LDG.E.U16 R194, desc[UR20][R140.64] ;  /* 0x000000148cc20981 */ /* 0x000f68000c1e1500 */
[----:B------:R-:W5:Y:S01]  /*3080*/  @P0 LDG.E.U16 R195, desc[UR20][R142.64] ;  /* 0x000000148ec30981 */ /* 0x000f62000c1e1500 */
[----:B------:R-:W-:Y:S01]  /*3090*/  LOP3.LUT P0, RZ, R21, 0x1, RZ, 0xc0, !PT ;  /* 0x0000000115ff7812 */ /* 0x000fe2000780c0ff */
[C---:B------:R-:W-:Y:S01]  /*30a0*/  IMAD R155, R50.reuse, 0x16, RZ ;  /* 0x00000016329b7824 */ /* 0x040fe200078e02ff */
[----:B------:R-:W-:Y:S01]  /*30b0*/  LOP3.LUT R167, R167, 0x1f, RZ, 0xc0, !PT ;  /* 0x0000001fa7a77812 */ /* 0x000fe200078ec0ff */
[C---:B------:R-:W-:Y:S01]  /*30c0*/  IMAD R151, R50.reuse, 0xe, RZ ;  /* 0x0000000e32977824 */ /* 0x040fe200078e02ff */
[----:B------:R-:W-:Y:S01]  /*30d0*/  PRMT R203, RZ, 0x7610, R203 ;  /* 0x00007610ffcb7816 */ /* 0x000fe200000000cb */
[----:B------:R-:W-:Y:S01]  /*30e0*/  IMAD R147, R50, 0x6, RZ ;  /* 0x0000000632937824 */ /* 0x000fe200078e02ff */
[----:B------:R-:W-:Y:S01]  /*30f0*/  PRMT R204, RZ, 0x7610, R204 ;  /* 0x00007610ffcc7816 */ /* 0x000fe200000000cc */
[----:B------:R-:W-:Y:S01]  /*3100*/  IMAD.WIDE R152, R155, 0x2, R46 ;  /* 0x000000029b987825 */ /* 0x000fe200078e022e */
[----:B------:R-:W-:-:S02]  /*3110*/  PRMT R201, RZ, 0x7610, R201 ;  /* 0x00007610ffc97816 */ /* 0x000fc400000000c9 */
[----:B------:R-:W-:Y:S01]  /*3120*/  PRMT R202, RZ, 0x7610, R202 ;  /* 0x00007610ffca7816 */ /* 0x000fe200000000ca */
[----:B------:R-:W-:Y:S01]  /*3130*/  IMAD.WIDE R148, R151, 0x2, R46 ;  /* 0x0000000297947825 */ /* 0x000fe200078e022e */
[----:B------:R-:W-:Y:S01]  /*3140*/  PRMT R199, RZ, 0x7610, R199 ;  /* 0x00007610ffc77816 */ /* 0x000fe200000000c7 */
[----:B------:R-:W5:Y:S02]  /*3150*/  @P0 LDG.E.U16 R203, desc[UR20][R152.64] ;  /* 0x0000001498cb0981 */ /* 0x000f64000c1e1500 */
[----:B------:R-:W-:Y:S01]  /*3160*/  IMAD.WIDE R154, R155, 0x2, R48 ;  /* 0x000000029b9a7825 */ /* 0x000fe200078e0230 */
[----:B------:R-:W-:Y:S01]  /*3170*/  PRMT R200, RZ, 0x7610, R200 ;  /* 0x00007610ffc87816 */ /* 0x000fe200000000c8 */
[----:B------:R-:W5:Y:S02]  /*3180*/  @!P6 LDG.E.U16 R201, desc[UR20][R148.64] ;  /* 0x0000001494c9e981 */ /* 0x000f64000c1e1500 */
[----:B------:R-:W-:Y:S02]  /*3190*/  IMAD R163, R50, 0x7, RZ ;  /* 0x0000000732a37824 */ /* 0x000fe400078e02ff */
[----:B------:R-:W-:Y:S01]  /*31a0*/  VIADD R166, R2, 0x1f ;  /* 0x0000001f02a67836 */ /* 0x000fe20000000000 */
[----:B------:R-:W-:Y:S01]  /*31b0*/  PRMT R207, RZ, 0x7610, R207 ;  /* 0x00007610ffcf7816 */ /* 0x000fe200000000cf */
[----:B------:R-:W-:Y:S01]  /*31c0*/  IMAD.WIDE R150, R151, 0x2, R48 ;  /* 0x0000000297967825 */ /* 0x000fe200078e0230 */
[----:B------:R-:W-:Y:S01]  /*31d0*/  PRMT R208, RZ, 0x7610, R208 ;  /* 0x00007610ffd07816 */ /* 0x000fe200000000d0 */
[----:B------:R-:W5:Y:S02]  /*31e0*/  @P0 LDG.E.U16 R204, desc[UR20][R154.64] ;  /* 0x000000149acc0981 */ /* 0x000f64000c1e1500 */
[----:B------:R-:W-:Y:S01]  /*31f0*/  IMAD.WIDE R144, R147, 0x2, R46 ;  /* 0x0000000293907825 */ /* 0x000fe200078e022e */
[----:B------:R-:W-:Y:S01]  /*3200*/  SHF.R.U32.HI R22, RZ, 0x1, R3 ;  /* 0x00000001ff167819 */ /* 0x000fe20000011603 */
[----:B------:R-:W5:Y:S02]  /*3210*/  @!P6 LDG.E.U16 R202, desc[UR20][R150.64] ;  /* 0x0000001496cae981 */ /* 0x000f64000c1e1500 */
[----:B------:R-:W-:-:S02]  /*3220*/  IMAD R21, R167, R51, RZ ;  /* 0x00000033a7157224 */ /* 0x000fc400078e02ff */
[----:B------:R-:W-:Y:S01]  /*3230*/  IMAD.WIDE R146, R147, 0x2, R48 ;  /* 0x0000000293927825 */ /* 0x000fe200078e0230 */
[----:B------:R-:W-:Y:S01]  /*3240*/  ISETP.GT.AND P0, PT, R166, 0x1f, PT ;  /* 0x0000001fa600780c */ /* 0x000fe20003f04270 */
[----:B------:R-:W5:Y:S02]  /*3250*/  @!P4 LDG.E.U16 R199, desc[UR20][R144.64] ;  /* 0x0000001490c7c981 */ /* 0x000f64000c1e1500 */
[----:B------:R-:W-:Y:S01]  /*3260*/  IMAD.WIDE R160, R163, 0x2, R46 ;  /* 0x00000002a3a07825 */ /* 0x000fe200078e022e */
[----:B------:R-:W-:Y:S01]  /*3270*/  LEA R209, P6, R21, UR14, 0x1 ;  /* 0x0000000e15d17c11 */ /* 0x000fe2000f8c08ff */
[----:B------:R-:W5:Y:S02]  /*3280*/  @!P4 LDG.E.U16 R200, desc[UR20][R146.64] ;  /* 0x0000001492c8c981 */ /* 0x000f64000c1e1500 */
[----:B------:R-:W-:Y:S01]  /*3290*/  IMAD.WIDE R162, R163, 0x2, R48 ;  /* 0x00000002a3a27825 */ /* 0x000fe200078e0230 */
[----:B------:R-:W-:Y:S01]  /*32a0*/  LOP3.LUT P4, RZ, R22, 0x1, RZ, 0xc0, !PT ;  /* 0x0000000116ff7812 */ /* 0x000fe2000788c0ff */
[----:B------:R-:W5:Y:S02]  /*32b0*/  @!P5 LDG.E.U16 R207, desc[UR20][R160.64] ;  /* 0x00000014a0cfd981 */ /* 0x000f64000c1e1500 */
[----:B0-----:R-:W-:Y:S01]  /*32c0*/  IMAD R10, R10, UR6, RZ ;  /* 0x000000060a0a7c24 */ /* 0x001fe2000f8e02ff */
[----:B------:R-:W-:Y:S01]  /*32d0*/  ISETP.LT.AND P0, PT, R167, R2, P0 ;  /* 0x00000002a700720c */ /* 0x000fe20000701270 */
[----:B------:R-:W-:Y:S01]  /*32e0*/  VIADD R22, R2, 0xfffffff0 ;  /* 0xfffffff002167836 */ /* 0x000fe20000000000 */
[----:B------:R-:W5:Y:S01]  /*32f0*/  @!P5 LDG.E.U16 R208, desc[UR20][R162.64] ;  /* 0x00000014a2d0d981 */ /* 0x000f62000c1e1500 */
[----:B------:R-:W-:Y:S01]  /*3300*/  LEA.HI.X.SX32 R2, R21, UR15, 0x1, P6 ;  /* 0x0000000f15027c11 */ /* 0x000fe2000b0f0eff */
[----:B------:R-:W-:Y:S01]  /*3310*/  IMAD R16, R16, UR6, RZ ;  /* 0x0000000610107c24 */ /* 0x000fe2000f8e02ff */
[----:B------:R-:W-:Y:S01]  /*3320*/  LEA R44, P5, R10, R209, 0x1 ;  /* 0x000000d10a2c7211 */ /* 0x000fe200078a08ff */
[----:B------:R-:W-:-:S02]  /*3330*/  IMAD R13, R13, UR6, RZ ;  /* 0x000000060d0d7c24 */ /* 0x000fc4000f8e02ff */
[----:B------:R-:W-:Y:S01]  /*3340*/  IMAD R20, R20, UR6, RZ ;  /* 0x0000000614147c24 */ /* 0x000fe2000f8e02ff */
[-C--:B------:R-:W-:Y:S02]  /*3350*/  LEA.HI.X.SX32 R45, R10, R2.reuse, 0x1, P5 ;  /* 0x000000020a2d7211 */ /* 0x080fe400028f0eff */
[CC--:B------:R-:W-:Y:S01]  /*3360*/  LEA R40, P5, R16.reuse, R209.reuse, 0x1 ;  /* 0x000000d110287211 */ /* 0x0c0fe200078a08ff */
[----:B------:R-:W-:Y:S01]  /*3370*/  IMAD R19, R19, UR6, RZ ;  /* 0x0000000613137c24 */ /* 0x000fe2000f8e02ff */
[-C--:B------:R-:W-:Y:S01]  /*3380*/  LEA R42, P6, R13, R209.reuse, 0x1 ;  /* 0x000000d10d2a7211 */ /* 0x080fe200078c08ff */
[----:B------:R-:W-:Y:S01]  /*3390*/  IMAD R15, R15, UR6, RZ ;  /* 0x000000060f0f7c24 */ /* 0x000fe2000f8e02ff */
[-C--:B------:R-:W-:Y:S02]  /*33a0*/  LEA.HI.X.SX32 R41, R16, R2.reuse, 0x1, P5 ;  /* 0x0000000210297211 */ /* 0x080fe400028f0eff */
[----:B------:R-:W-:Y:S01]  /*33b0*/  LEA R36, P5, R20, R209, 0x1 ;  /* 0x000000d114247211 */ /* 0x000fe200078a08ff */
[----:B------:R-:W-:Y:S01]  /*33c0*/  IMAD R12, R12, UR6, RZ ;  /* 0x000000060c0c7c24 */ /* 0x000fe2000f8e02ff */
[----:B------:R-:W-:-:S02]  /*33d0*/  LEA.HI.X.SX32 R43, R13, R2, 0x1, P6 ;  /* 0x000000020d2b7211 */ /* 0x000fc400030f0eff */
[-C--:B------:R-:W-:Y:S01]  /*33e0*/  LEA R38, P6, R19, R209.reuse, 0x1 ;  /* 0x000000d113267211 */ /* 0x080fe200078c08ff */
[----:B------:R-:W-:Y:S01]  /*33f0*/  IMAD R14, R14, UR6, RZ ;  /* 0x000000060e0e7c24 */ /* 0x000fe2000f8e02ff */
[-C--:B------:R-:W-:Y:S02]  /*3400*/  LEA.HI.X.SX32 R37, R20, R2.reuse, 0x1, P5 ;  /* 0x0000000214257211 */ /* 0x080fe400028f0eff */
[-C--:B------:R-:W-:Y:S01]  /*3410*/  LEA R32, P5, R15, R209.reuse, 0x1 ;  /* 0x000000d10f207211 */ /* 0x080fe200078a08ff */
[----:B------:R-:W-:Y:S01]  /*3420*/  IMAD R17, R17, UR6, RZ ;  /* 0x0000000611117c24 */ /* 0x000fe2000f8e02ff */
[-C--:B------:R-:W-:Y:S02]  /*3430*/  LEA.HI.X.SX32 R39, R19, R2.reuse, 0x1, P6 ;  /* 0x0000000213277211 */ /* 0x080fe400030f0eff */
[-C--:B------:R-:W-:Y:S01]  /*3440*/  LEA R34, P6, R12, R209.reuse, 0x1 ;  /* 0x000000d10c227211 */ /* 0x080fe200078c08ff */
[----:B------:R-:W-:Y:S01]  /*3450*/  IMAD R159, R50, 0x1e, RZ ;  /* 0x0000001e329f7824 */ /* 0x000fe200078e02ff */
[-C--:B------:R-:W-:Y:S01]  /*3460*/  LEA.HI.X.SX32 R33, R15, R2.reuse, 0x1, P5 ;  /* 0x000000020f217211 */ /* 0x080fe200028f0eff */
[----:B------:R-:W-:Y:S01]  /*3470*/  IMAD R11, R11, UR6, RZ ;  /* 0x000000060b0b7c24 */ /* 0x000fe2000f8e02ff */
[----:B------:R-:W-:Y:S01]  /*3480*/  LEA R28, P5, R14, R209, 0x1 ;  /* 0x000000d10e1c7211 */ /* 0x000fe200078a08ff */
[----:B------:R-:W-:Y:S01]  /*3490*/  IMAD R18, R18, UR6, RZ ;  /* 0x0000000612127c24 */ /* 0x000fe2000f8e02ff */
[----:B------:R-:W-:-:S02]  /*34a0*/  LEA.HI.X.SX32 R35, R12, R2, 0x1, P6 ;  /* 0x000000020c237211 */ /* 0x000fc400030f0eff */
[-C--:B------:R-:W-:Y:S01]  /*34b0*/  LEA R30, P6, R17, R209.reuse, 0x1 ;  /* 0x000000d1111e7211 */ /* 0x080fe200078c08ff */
[C---:B------:R-:W-:Y:S01]  /*34c0*/  IMAD.WIDE R156, R159.reuse, 0x2, R46 ;  /* 0x000000029f9c7825 */ /* 0x040fe200078e022e */
[----:B------:R-:W-:Y:S02]  /*34d0*/  PRMT R205, RZ, 0x7610, R205 ;  /* 0x00007610ffcd7816 */ /* 0x000fe400000000cd */
[----:B------:R-:W-:Y:S01]  /*34e0*/  PRMT R206, RZ, 0x7610, R206 ;  /* 0x00007610ffce7816 */ /* 0x000fe200000000ce */
[----:B------:R-:W-:Y:S01]  /*34f0*/  IMAD.WIDE R158, R159, 0x2, R48 ;  /* 0x000000029f9e7825 */ /* 0x000fe200078e0230 */
[-C--:B------:R-:W-:Y:S02]  /*3500*/  LEA.HI.X.SX32 R29, R14, R2.reuse, 0x1, P5 ;  /* 0x000000020e1d7211 */ /* 0x080fe400028f0eff */
[-C--:B------:R-:W-:Y:S01]  /*3510*/  LEA R24, P5, R11, R209.reuse, 0x1 ;  /* 0x000000d10b187211 */ /* 0x080fe200078a08ff */
[----:B------:R-:W-:Y:S01]  /*3520*/  IMAD R8, R8, UR6, RZ ;  /* 0x0000000608087c24 */ /* 0x000fe2000f8e02ff */
[-C--:B------:R-:W-:Y:S01]  /*3530*/  LEA.HI.X.SX32 R31, R17, R2.reuse, 0x1, P6 ;  /* 0x00000002111f7211 */ /* 0x080fe200030f0eff */
[----:B------:R-:W-:Y:S01]  /*3540*/  IMAD R9, R9, UR6, RZ ;  /* 0x0000000609097c24 */ /* 0x000fe2000f8e02ff */
[-C--:B------:R-:W-:Y:S01]  /*3550*/  LEA R26, P6, R18, R209.reuse, 0x1 ;  /* 0x000000d1121a7211 */ /* 0x080fe200078c08ff */
[----:B------:R-:W5:Y:S01]  /*3560*/  @P4 LDG.E.U16 R205, desc[UR20][R156.64] ;  /* 0x000000149ccd4981 */ /* 0x000f62000c1e1500 */
[-C--:B------:R-:W-:Y:S01]  /*3570*/  LEA.HI.X.SX32 R25, R11, R2.reuse, 0x1, P5 ;  /* 0x000000020b197211 */ /* 0x080fe200028f0eff */
[----:B------:R-:W-:Y:S01]  /*3580*/  IMAD R6, R6, UR6, RZ ;  /* 0x0000000606067c24 */ /* 0x000fe2000f8e02ff */
[----:B------:R-:W-:Y:S01]  /*3590*/  LEA R20, P5, R8, R209, 0x1 ;  /* 0x000000d108147211 */ /* 0x000fe200078a08ff */
[----:B------:R-:W5:Y:S01]  /*35a0*/  @P4 LDG.E.U16 R206, desc[UR20][R158.64] ;  /* 0x000000149ece4981 */ /* 0x000f62000c1e1500 */
[----:B------:R-:W-:Y:S01]  /*35b0*/  ISETP.GE.U32.AND P4, PT, R22, 0x7fffffd1, PT ;  /* 0x7fffffd11600780c */ /* 0x000fe20003f86070 */
[----:B------:R-:W-:Y:S01]  /*35c0*/  IMAD R7, R7, UR6, RZ ;  /* 0x0000000607077c24 */ /* 0x000fe2000f8e02ff */
[----:B------:R-:W-:-:S02]  /*35d0*/  LEA.HI.X.SX32 R27, R18, R2, 0x1, P6 ;  /* 0x00000002121b7211 */ /* 0x000fc400030f0eff */
[----:B------:R-:W-:Y:S01]  /*35e0*/  LEA R22, P6, R9, R209, 0x1 ;  /* 0x000000d109167211 */ /* 0x000fe200078c08ff */
[----:B------:R-:W-:-:S04]  /*35f0*/  @!UP1 UIADD3 UR4, UPT, UPT, -UR4, 0x100000, URZ ;  /* 0x0010000004049890 */ /* 0x000fc8000fffe1ff */
[----:B------:R-:W-:Y:S02]  /*3600*/  @!UP1 USHF.L.U32 UR5, UR4, 0xb, URZ ;  /* 0x0000000b04059899 */ /* 0x000fe400080006ff */
[----:B------:R-:W-:Y:S01]  /*3610*/  @!UP1 USHF.L.U32 UR4, UR4, 0x1, URZ ;  /* 0x0000000104049899 */ /* 0x000fe200080006ff */
[-C--:B------:R-:W-:Y:S02]  /*3620*/  LEA.HI.X.SX32 R21, R8, R2.reuse, 0x1, P5 ;  /* 0x0000000208157211 */ /* 0x080fe400028f0eff */
[CC--:B------:R-:W-:Y:S01]  /*3630*/  LEA R16, P5, R6.reuse, R209.reuse, 0x1 ;  /* 0x000000d106107211 */ /* 0x0c0fe200078a08ff */
[----:B------:R-:W-:Y:S01]  /*3640*/  IMAD R5, R5, UR6, RZ ;  /* 0x0000000605057c24 */ /* 0x000fe2000f8e02ff */
[-C--:B------:R-:W-:Y:S02]  /*3650*/  LEA.HI.X.SX32 R23, R9, R2.reuse, 0x1, P6 ;  /* 0x0000000209177211 */ /* 0x080fe400030f0eff */
[----:B------:R-:W-:Y:S02]  /*3660*/  SHF.R.U32.HI R3, RZ, 0x8, R3 ;  /* 0x00000008ff037819 */ /* 0x000fe40000011603 */
[----:B------:R-:W-:Y:S01]  /*3670*/  LEA R18, P6, R7, R209, 0x1 ;  /* 0x000000d107127211 */ /* 0x000fe200078c08ff */
[----:B------:R-:W-:Y:S01]  /*3680*/  VOTEU.ALL UP2, P1 ;  /* 0x0000000000ff7886 */ /* 0x000fe20000840000 */
[----:B------:R-:W-:-:S02]  /*3690*/  LEA.HI.X.SX32 R17, R6, R2, 0x1, P5 ;  /* 0x0000000206117211 */ /* 0x000fc400028f0eff */
[----:B------:R-:W-:Y:S02]  /*36a0*/  LOP3.LUT P5, RZ, R3, 0x1, RZ, 0xc0, !PT ;  /* 0x0000000103ff7812 */ /* 0x000fe400078ac0ff */
[-C--:B------:R-:W-:Y:S01]  /*36b0*/  LEA.HI.X.SX32 R19, R7, R2.reuse, 0x1, P6 ;  /* 0x0000000207137211 */ /* 0x080fe200030f0eff */
[C---:B------:R-:W-:Y:S01]  /*36c0*/  IMAD R9, R50.reuse, 0xf, RZ ;  /* 0x0000000f32097824 */ /* 0x040fe200078e02ff */
[C---:B------:R-:W-:Y:S01]  /*36d0*/  LEA R14, P6, R5.reuse, R209, 0x1 ;  /* 0x000000d1050e7211 */ /* 0x040fe200078c08ff */
[C---:B------:R-:W-:Y:S01]  /*36e0*/  IMAD R7, R50.reuse, 0x17, RZ ;  /* 0x0000001732077824 */ /* 0x040fe200078e02ff */
[----:B------:R0:W1:Y:S01]  /*36f0*/  @!UP2 SYNCS.EXCH.64 URZ, [UR8+0xa008], UR4 ;  /* 0x00a0080408ffa5b2 */ /* 0x0000620008000100 */
[----:B------:R-:W-:Y:S01]  /*3700*/  IMAD R3, R50, 0x1f, RZ ;  /* 0x0000001f32037824 */ /* 0x000fe200078e02ff */
[----:B---3--:R3:W-:Y:S01]  /*3710*/  STS.U16 [R165+UR8], R4 ;  /* 0x00000004a5007988 */ /* 0x0087e20008000408 */
[----:B------:R-:W-:Y:S01]  /*3720*/  LEA.HI.X.SX32 R15, R5, R2, 0x1, P6 ;  /* 0x00000002050f7211 */ /* 0x000fe200030f0eff */
[----:B------:R-:W-:Y:S01]  /*3730*/  IMAD.WIDE R12, R9, 0x2, R46 ;  /* 0x00000002090c7825 */ /* 0x000fe200078e022e */
[----:B------:R-:W-:-:S02]  /*3740*/  PRMT R209, RZ, 0x7610, R209 ;  /* 0x00007610ffd17816 */ /* 0x000fc400000000d1 */
[----:B------:R-:W-:Y:S01]  /*3750*/  PRMT R210, RZ, 0x7610, R210 ;  /* 0x00007610ffd27816 */ /* 0x000fe200000000d2 */
[----:B------:R-:W-:Y:S01]  /*3760*/  IMAD.WIDE R10, R7, 0x2, R46 ;  /* 0x00000002070a7825 */ /* 0x000fe200078e022e */
[----:B------:R-:W-:Y:S02]  /*3770*/  PRMT R211, RZ, 0x7610, R211 ;  /* 0x00007610ffd37816 */ /* 0x000fe400000000d3 */
[----:B------:R-:W-:Y:S01]  /*3780*/  PRMT R212, RZ, 0x7610, R212 ;  /* 0x00007610ffd47816 */ /* 0x000fe200000000d4 */
[----:B---3--:R-:W-:Y:S01]  /*3790*/  IMAD.WIDE R4, R3, 0x2, R46 ;  /* 0x0000000203047825 */ /* 0x008fe200078e022e */
[----:B------:R-:W-:Y:S01]  /*37a0*/  PRMT R214, RZ, 0x7610, R214 ;  /* 0x00007610ffd67816 */ /* 0x000fe200000000d6 */
[----:B------:R-:W3:Y:S01]  /*37b0*/  @!P4 LDG.E.U16 R209, desc[UR20][R12.64] ;  /* 0x000000140cd1c981 */ /* 0x000ee2000c1e1500 */
[----:B------:R-:W-:Y:S01]  /*37c0*/  PRMT R216, RZ, 0x7610, R216 ;  /* 0x00007610ffd87816 */ /* 0x000fe200000000d8 */
[----:B------:R-:W-:Y:S01]  /*37d0*/  IMAD.WIDE R8, R9, 0x2, R48 ;  /* 0x0000000209087825 */ /* 0x000fe200078e0230 */
[----:B------:R-:W-:Y:S01]  /*37e0*/  PRMT R213, RZ, 0x7610, R213 ;  /* 0x00007610ffd57816 */ /* 0x000fe200000000d5 */
[----:B------:R-:W3:Y:S01]  /*37f0*/  @P5 LDG.E.U16 R211, desc[UR20][R10.64] ;  /* 0x000000140ad35981 */ /* 0x000ee2000c1e1500 */
[----:B------:R-:W-:Y:S01]  /*3800*/  PRMT R215, RZ, 0x7610, R215 ;  /* 0x00007610ffd77816 */ /* 0x000fe200000000d7 */
[----:B------:R-:W-:Y:S01]  /*3810*/  IMAD.WIDE R6, R7, 0x2, R48 ;  /* 0x0000000207067825 */ /* 0x000fe200078e0230 */
[----:B------:R-:W-:Y:S01]  /*3820*/  PRMT R217, RZ, 0x7610, R217 ;  /* 0x00007610ffd97816 */ /* 0x000fe200000000d9 */
[----:B------:R-:W3:Y:S01]  /*3830*/  @!P4 LDG.E.U16 R210, desc[UR20][R8.64] ;  /* 0x0000001408d2c981 */ /* 0x000ee2000c1e1500 */
[----:B------:R-:W-:Y:S01]  /*3840*/  PRMT R219, RZ, 0x7610, R219 ;  /* 0x00007610ffdb7816 */ /* 0x000fe200000000db */
[----:B------:R-:W-:Y:S01]  /*3850*/  IMAD.WIDE R2, R3, 0x2, R48 ;  /* 0x0000000203027825 */ /* 0x000fe200078e0230 */
[----:B------:R-:W-:Y:S01]  /*3860*/  PRMT R221, RZ, 0x7610, R221 ;  /* 0x00007610ffdd7816 */ /* 0x000fe200000000dd */
[----:B------:R-:W3:Y:S01]  /*3870*/  @P5 LDG.E.U16 R212, desc[UR20][R6.64] ;  /* 0x0000001406d45981 */ /* 0x000ee2000c1e1500 */
[----:B------:R-:W-:-:S02]  /*3880*/  PRMT R223, RZ, 0x7610, R223 ;  /* 0x00007610ffdf7816 */ /* 0x000fc400000000df */
[----:B------:R-:W-:Y:S01]  /*3890*/  PRMT R225, RZ, 0x7610, R225 ;  /* 0x00007610ffe17816 */ /* 0x000fe200000000e1 */
[----:B------:R-:W3:Y:S01]  /*38a0*/  @!P3 LDG.E.U16 R214, desc[UR20][R4.64] ;  /* 0x0000001404d6b981 */ /* 0x000ee2000c1e1500 */
[----:B------:R-:W-:Y:S02]  /*38b0*/  PRMT R227, RZ, 0x7610, R227 ;  /* 0x00007610ffe37816 */ /* 0x000fe400000000e3 */
[----:B------:R-:W-:Y:S01]  /*38c0*/  PRMT R218, RZ, 0x7610, R218 ;  /* 0x00007610ffda7816 */ /* 0x000fe200000000da */
[----:B------:R-:W3:Y:S01]  /*38d0*/  @!P3 LDG.E.U16 R216, desc[UR20][R2.64] ;  /* 0x0000001402d8b981 */ /* 0x000ee2000c1e1500 */
[----:B------:R-:W-:Y:S02]  /*38e0*/  PRMT R220, RZ, 0x7610, R220 ;  /* 0x00007610ffdc7816 */ /* 0x000fe400000000dc */
[----:B------:R-:W-:Y:S01]  /*38f0*/  PRMT R222, RZ, 0x7610, R222 ;  /* 0x00007610ffde7816 */ /* 0x000fe200000000de */
[----:B------:R-:W3:Y:S01]  /*3900*/  @P0 LDG.E.U16 R213, desc[UR20][R44.64] ;  /* 0x000000142cd50981 */ /* 0x000ee2000c1e1500 */
[----:B------:R-:W-:-:S02]  /*3910*/  PRMT R224, RZ, 0x7610, R224 ;  /* 0x00007610ffe07816 */ /* 0x000fc400000000e0 */
[----:B------:R-:W-:Y:S01]  /*3920*/  PRMT R226, RZ, 0x7610, R226 ;  /* 0x00007610ffe27816 */ /* 0x000fe200000000e2 */
[----:B------:R-:W3:Y:S01]  /*3930*/  @P0 LDG.E.U16 R215, desc[UR20][R40.64] ;  /* 0x0000001428d70981 */ /* 0x000ee2000c1e1500 */
[----:B------:R-:W-:Y:S02]  /*3940*/  PRMT R228, RZ, 0x7610, R228 ;  /* 0x00007610ffe47816 */ /* 0x000fe400000000e4 */
[----:B------:R-:W-:Y:S01]  /*3950*/  PRMT R229, RZ, 0x7610, R229 ;  /* 0x00007610ffe57816 */ /* 0x000fe200000000e5 */
[----:B------:R-:W3:Y:S01]  /*3960*/  @P0 LDG.E.U16 R217, desc[UR20][R36.64] ;  /* 0x0000001424d90981 */ /* 0x000ee2000c1e1500 */
[----:B------:R-:W-:-:S03]  /*3970*/  PRMT R230, RZ, 0x7610, R230 ;  /* 0x00007610ffe67816 */ /* 0x000fc600000000e6 */
[----:B------:R-:W3:Y:S04]  /*3980*/  @P0 LDG.E.U16 R219, desc[UR20][R32.64] ;  /* 0x0000001420db0981 */ /* 0x000ee8000c1e1500 */
        /* <DEDUP_REMOVED lines=11> */
[----:B------:R-:W3:Y:S01]  /*3a40*/  @P0 LDG.E.U16 R230, desc[UR20][R14.64] ;  /* 0x000000140ee60981 */ /* 0x000ee2000c1e1500 */
[----:B------:R-:W-:-:S03]  /*3a50*/  LOP3.LUT R247, R165, 0x10, RZ, 0x3c, !PT ;  /* 0x00000010a5f77812 */ /* 0x000fc600078e3cff */
[----:B--2---:R2:W-:Y:S04]  /*3a60*/  STS.U16 [R165+UR8+0xc00], R243 ;  /* 0x000c00f3a5007988 */ /* 0x0045e80008000408 */
[----:B----4-:R-:W-:Y:S01]  /*3a70*/  STS.U16 [R165+UR8+0x2000], R244 ;  /* 0x002000f4a5007988 */ /* 0x010fe20008000408 */
[----:B--2---:R-:W-:-:S03]  /*3a80*/  LOP3.LUT R243, R165, 0x20, RZ, 0x3c, !PT ;  /* 0x00000020a5f37812 */ /* 0x004fc600078e3cff */
[----:B------:R-:W-:Y:S04]  /*3a90*/  STS.U16 [R165+UR8+0x400], R246 ;  /* 0x000400f6a5007988 */ /* 0x000fe80008000408 */
[----:B------:R-:W-:Y:S04]  /*3aa0*/  STS.U16 [R165+UR8+0x2400], R248 ;  /* 0x002400f8a5007988 */ /* 0x000fe80008000408 */
[----:B------:R-:W-:Y:S04]  /*3ab0*/  STS.U16 [R165+UR8+0x800], R250 ;  /* 0x000800faa5007988 */ /* 0x000fe80008000408 */
[----:B-----5:R-:W-:Y:S04]  /*3ac0*/  STS.U16 [R165+UR8+0x2800], R252 ;  /* 0x002800fca5007988 */ /* 0x020fe80008000408 */
[----:B------:R-:W-:Y:S04]  /*3ad0*/  STS.U16 [R165+UR8+0x2c00], R245 ;  /* 0x002c00f5a5007988 */ /* 0x000fe80008000408 */
[----:B------:R2:W-:Y:S04]  /*3ae0*/  STS.U16 [R247+UR8+0x480], R235 ;  /* 0x000480ebf7007988 */ /* 0x0005e80008000408 */
[----:B------:R-:W-:Y:S04]  /*3af0*/  STS.U16 [R247+UR8+0x2480], R236 ;  /* 0x002480ecf7007988 */ /* 0x000fe80008000408 */
[----:B------:R-:W-:Y:S01]  /*3b00*/  STS.U16 [R247+UR8+0x880], R237 ;  /* 0x000880edf7007988 */ /* 0x000fe20008000408 */
[----:B--2---:R-:W-:-:S03]  /*3b10*/  LOP3.LUT R235, R165, 0x30, RZ, 0x3c, !PT ;  /* 0x00000030a5eb7812 */ /* 0x004fc600078e3cff */
[----:B------:R-:W-:Y:S04]  /*3b20*/  STS.U16 [R247+UR8+0x2880], R238 ;  /* 0x002880eef7007988 */ /* 0x000fe80008000408 */
[----:B------:R-:W-:Y:S04]  /*3b30*/  STS.U16 [R247+UR8+0xc80], R239 ;  /* 0x000c80eff7007988 */ /* 0x000fe80008000408 */
[----:B------:R-:W-:Y:S04]  /*3b40*/  STS.U16 [R247+UR8+0x2c80], R240 ;  /* 0x002c80f0f7007988 */ /* 0x000fe80008000408 */
[----:B------:R-:W-:Y:S04]  /*3b50*/  STS.U16 [R247+UR8+0x80], R241 ;  /* 0x000080f1f7007988 */ /* 0x000fe80008000408 */
[----:B------:R-:W-:Y:S04]  /*3b60*/  STS.U16 [R247+UR8+0x2080], R242 ;  /* 0x002080f2f7007988 */ /* 0x000fe80008000408 */
[----:B------:R2:W-:Y:S04]  /*3b70*/  STS.U16 [R243+UR8+0x100], R231 ;  /* 0x000100e7f3007988 */ /* 0x0005e80008000408 */
[----:B------:R4:W-:Y:S04]  /*3b80*/  STS.U16 [R243+UR8+0x900], R168 ;  /* 0x000900a8f3007988 */ /* 0x0009e80008000408 */
[----:B------:R5:W-:Y:S01]  /*3b90*/  STS.U16 [R243+UR8+0x2900], R169 ;  /* 0x002900a9f3007988 */ /* 0x000be20008000408 */
[----:B--2---:R-:W-:-:S03]  /*3ba0*/  LOP3.LUT R231, R165, 0x40, RZ, 0x3c, !PT ;  /* 0x00000040a5e77812 */ /* 0x004fc600078e3cff */
[----:B------:R2:W-:Y:S01]  /*3bb0*/  STS.U16 [R243+UR8+0x2d00], R171 ;  /* 0x002d00abf3007988 */ /* 0x0005e20008000408 */
[----:B----4-:R-:W-:-:S03]  /*3bc0*/  LOP3.LUT R168, R165, 0x50, RZ, 0x3c, !PT ;  /* 0x00000050a5a87812 */ /* 0x010fc600078e3cff */
[----:B------:R-:W-:Y:S01]  /*3bd0*/  STS.U16 [R243+UR8+0x2100], R232 ;  /* 0x002100e8f3007988 */ /* 0x000fe20008000408 */
[----:B-----5:R-:W-:-:S03]  /*3be0*/  LOP3.LUT R169, R165, 0x60, RZ, 0x3c, !PT ;  /* 0x00000060a5a97812 */ /* 0x020fc600078e3cff */
[----:B------:R-:W-:Y:S01]  /*3bf0*/  STS.U16 [R243+UR8+0x500], R233 ;  /* 0x000500e9f3007988 */ /* 0x000fe20008000408 */
[----:B--2---:R-:W-:-:S03]  /*3c00*/  LOP3.LUT R171, R165, 0x70, RZ, 0x3c, !PT ;  /* 0x00000070a5ab7812 */ /* 0x004fc600078e3cff */
[----:B------:R-:W-:Y:S04]  /*3c10*/  STS.U16 [R243+UR8+0x2500], R234 ;  /* 0x002500eaf3007988 */ /* 0x000fe80008000408 */
[----:B------:R-:W-:Y:S04]  /*3c20*/  STS.U16 [R243+UR8+0xd00], R170 ;  /* 0x000d00aaf3007988 */ /* 0x000fe80008000408 */
[----:B------:R-:W-:Y:S04]  /*3c30*/  STS.U16 [R235+UR8+0x180], R172 ;  /* 0x000180aceb007988 */ /* 0x000fe80008000408 */
[----:B------:R2:W-:Y:S04]  /*3c40*/  STS.U16 [R235+UR8+0x2180], R173 ;  /* 0x002180adeb007988 */ /* 0x0005e80008000408 */
[----:B------:R-:W-:Y:S04]  /*3c50*/  STS.U16 [R235+UR8+0x580], R174 ;  /* 0x000580aeeb007988 */ /* 0x000fe80008000408 */
[----:B------:R4:W-:Y:S01]  /*3c60*/  STS.U16 [R235+UR8+0x2580], R175 ;  /* 0x002580afeb007988 */ /* 0x0009e20008000408 */
[----:B--2---:R-:W-:-:S03]  /*3c70*/  LOP3.LUT R173, R164, 0x20, RZ, 0x3c, !PT ;  /* 0x00000020a4ad7812 */ /* 0x004fc600078e3cff */
[----:B------:R2:W-:Y:S04]  /*3c80*/  STS.U16 [R235+UR8+0x980], R176 ;  /* 0x000980b0eb007988 */ /* 0x0005e80008000408 */
        /* <DEDUP_REMOVED lines=29> */
[----:B---3--:R2:W-:Y:S04]  /*3e60*/  STS.U16 [R171+UR8+0x780], R209 ;  /* 0x000780d1ab007988 */ /* 0x0085e80008000408 */
        /* <DEDUP_REMOVED lines=20> */
[----:B------:R2:W-:Y:S01]  /*3fb0*/  STS.U16 [R173+UR8+0x8f00], R230 ;  /* 0x008f00e6ad007988 */ /* 0x0005e20008000408 */
[----:B-1----:R1:W-:Y:S06]  /*3fc0*/  MEMBAR.ALL.CTA ;  /* 0x0000000000007992 */ /* 0x0023ec0000008000 */
[----:B-1----:R-:W1:Y:S01]  /*3fd0*/  FENCE.VIEW.ASYNC.S ;  /* 0x00000000000073c6 */ /* 0x002e620000000000 */
[----:B----4-:R-:W-:Y:S01]  /*3fe0*/  SHF.R.S32.HI R175, RZ, 0x1f, R166 ;  /* 0x0000001fffaf7819 */ /* 0x010fe200000114a6 */
[----:B0-----:R-:W-:-:S03]  /*3ff0*/  UIADD3 UR4, UPT, UPT, UR8, 0x4000, URZ ;  /* 0x0000400008047890 */ /* 0x001fc6000fffe0ff */
[----:B------:R-:W-:Y:S01]  /*4000*/  LEA.HI R175, R175, R166, RZ, 0x5 ;  /* 0x000000a6afaf7211 */ /* 0x000fe200078f28ff */
[----:B------:R-:W-:Y:S01]  /*4010*/  USHF.R.U32.HI UR4, URZ, 0x4, UR4 ;  /* 0x00000004ff047899 */ /* 0x000fe20008011604 */
[----:B-1----:R-:W-:Y:S01]  /*4020*/  BAR.SYNC.DEFER_BLOCKING 0x0 ;  /* 0x0000000000007b1d */ /* 0x002fe20000010000 */
[----:B------:R-:W-:Y:S02]  /*4030*/  ISETP.LT.OR P0, PT, R166, 0x20, P2 ;  /* 0x00000020a600780c */ /* 0x000fe40001701670 */
[----:B------:R-:W-:Y:S01]  /*4040*/  SHF.R.S32.HI R170, RZ, 0x5, R175 ;  /* 0x00000005ffaa7819 */ /* 0x000fe200000114af */
[----:B------:R-:W-:-:S03]  /*4050*/  USGXT.U32 UR11, UR4, 0xe ;  /* 0x0000000e040b789a */ /* 0x000fc60008000000 */
[----:B------:R-:W-:Y:S01]  /*4060*/  VIMNMX R170, PT, PT, R170, 0x1, !PT ;  /* 0x00000001aaaa7848 */ /* 0x000fe20007fe0100 */
[----:B------:R-:W-:Y:S01]  /*4070*/  UIADD3 UR16, UP1, UPT, UR11, 0x1000080, URZ ;  /* 0x010000800b107890 */ /* 0x000fe2000ff3e0ff */
[----:B------:R-:W-:-:S03]  /*4080*/  UMOV UR4, URZ ;  /* 0x000000ff00047c82 */ /* 0x000fc60008000000 */
[----:B------:R-:W-:Y:S01]  /*4090*/  VIADD R170, R170, 0xffffffff ;  /* 0xffffffffaaaa7836 */ /* 0x000fe20000000000 */
[----:B------:R-:W-:Y:S01]  /*40a0*/  UIADD3.X UR17, UPT, UPT, UR4, 0x40004040, URZ, UP1, !UPT ;  /* 0x4000404004117890 */ /* 0x000fe20008ffe4ff */
[----:B------:R-:W-:-:S00]  /*40b0*/  MEMBAR.ALL.CTA ;  /* 0x0000000000007992 */ /* 0x000fc00000008000 */
[----:B------:R-:W-:Y:S06]  /*40c0*/  MEMBAR.ALL.GPU ;  /* 0x0000000000007992 */ /* 0x000fec000000a000 */
[----:B------:R-:W-:-:S00]  /*40d0*/  ERRBAR ;  /* 0x00000000000079ab */ /* 0x000fc00000000000 */
[----:B------:R-:W-:Y:S08]  /*40e0*/  CGAERRBAR ;  /* 0x00000000000075ab */ /* 0x000ff00000000000 */
[----:B------:R-:W-:Y:S01]  /*40f0*/  UCGABAR_ARV ;  /* 0x00000000000079c7 */ /* 0x000fe20008000000 */
[----:B------:R-:W-:-:S05]  /*4100*/  ISETP.NE.U32.AND P3, PT, R170, RZ, PT ;  /* 0x000000ffaa00720c */ /* 0x000fca0003f65070 */
[----:B------:R-:W-:Y:S01]  /*4110*/  UCGABAR_WAIT ;  /* 0x0000000000007dc7 */ /* 0x000fe20008000000 */
[----:B------:R-:W-:Y:S01]  /*4120*/  CCTL.IVALL ;  /* 0x00000000ff00798f */ /* 0x000fe20002000000 */
[----:B--2---:R-:W-:Y:S06]  /*4130*/  @P0 BRA `(.L_x_12) ;  /* 0x0000000000840947 */ /* 0x004fec0003800000 */
[----:B------:R-:W-:Y:S02]  /*4140*/  USHF.R.U32.HI UR12, URZ, 0x4, UR8 ;  /* 0x00000004ff0c7899 */ /* 0x000fe40008011608 */
[----:B------:R-:W-:Y:S02]  /*4150*/  UIADD3 UR4, UPT, UPT, UR8, 0x8000, URZ ;  /* 0x0000800008047890 */ /* 0x000fe4000fffe0ff */
[----:B------:R-:W-:Y:S02]  /*4160*/  USGXT.U32 UR12, UR12, 0xe ;  /* 0x0000000e0c0c789a */ /* 0x000fe40008000000 */
[----:B------:R-:W-:Y:S02]  /*4170*/  USHF.R.U32.HI UR4, URZ, 0x4, UR4 ;  /* 0x00000004ff047899 */ /* 0x000fe40008011604 */
[----:B------:R-:W-:Y:S01]  /*4180*/  UIADD3 UR24, UP1, UPT, UR12, 0x1000080, URZ ;  /* 0x010000800c187890 */ /* 0x000fe2000ff3e0ff */
[----:B------:R-:W-:Y:S01]  /*4190*/  UMOV UR5, URZ ;  /* 0x000000ff00057c82 */ /* 0x000fe20008000000 */
[----:B------:R-:W-:-:S02]  /*41a0*/  USGXT.U32 UR4, UR4, 0xe ;  /* 0x0000000e0404789a */ /* 0x000fc40008000000 */
[----:B------:R-:W-:Y:S01]  /*41b0*/  UIADD3.X UR25, UPT, UPT, UR5, 0x40004040, URZ, UP1, !UPT ;  /* 0x4000404005197890 */ /* 0x000fe20008ffe4ff */
[----:B------:R-:W-:Y:S01]  /*41c0*/  UMOV UR6, 0xfffffffe ;  /* 0xfffffffe00067882 */ /* 0x000fe20000000000 */
[----:B------:R-:W-:Y:S01]  /*41d0*/  UMOV UR7, 0x7fffbfdf ;  /* 0x7fffbfdf00077882 */ /* 0x000fe20000000000 */
[----:B------:R-:W-:Y:S02]  /*41e0*/  ULOP3.LUT UR12, UR12, 0x1000000, URZ, 0xfc, !UPT ;  /* 0x010000000c0c7892 */ /* 0x000fe4000f8efcff */
[----:B------:R-:W-:Y:S02]  /*41f0*/  UIADD3.64 UR6, UPT, UPT, UR4, -UR6, URZ ;  /* 0x8000000604067297 */ /* 0x000fe4000fffe0ff */
[----:B------:R-:W-:Y:S02]  /*4200*/  UIADD3 UR18, UPT, UPT, UR19, 0x80, URZ ;  /* 0x0000008013127890 */ /* 0x000fe4000fffe0ff */
[----:B------:R-:W-:Y:S02]  /*4210*/  UIADD3.64 UR14, UPT, UPT, UR24, 0x180, URZ ;  /* 0x00000180180e7897 */ /* 0x000fe4000fffe0ff */
[----:B------:R-:W-:-:S02]  /*4220*/  UIADD3 UR32, UPT, UPT, UR19, 0x80, URZ ;  /* 0x0000008013207890 */ /* 0x000fc4000fffe0ff */
[----:B------:R-:W-:Y:S01]  /*4230*/  UIADD3.64 UR22, UPT, UPT, UR24, 0x200, URZ ;  /* 0x0000020018167897 */ /* 0x000fe2000fffe0ff */
[----:B------:R-:W-:Y:S01]  /*4240*/  UMOV UR26, 0x0 ;  /* 0x00000000001a7882 */ /* 0x000fe20000000000 */
[----:B------:R-:W-:Y:S01]  /*4250*/  UMOV UR27, 0x10208010 ;  /* 0x10208010001b7882 */ /* 0x000fe20000000000 */
[----:B------:R-:W-:Y:S01]  /*4260*/  UMOV UR5, 0x80004020 ;  /* 0x8000402000057882 */ /* 0x000fe20000000000 */
[----:B------:R-:W-:Y:S01]  /*4270*/  UMOV UR13, 0x40004040 ;  /* 0x40004040000d7882 */ /* 0x000fe20000000000 */
[----:B------:R-:W-:Y:S01]  /*4280*/  UMOV UR28, 0x0 ;  /* 0x00000000001c7882 */ /* 0x000fe20000000000 */
[----:B------:R-:W-:Y:S01]  /*4290*/  UMOV UR29, 0x10208010 ;  /* 0x10208010001d7882 */ /* 0x000fe20000000000 */
[----:B------:R-:W-:Y:S01]  /*42a0*/  UMOV UR30, 0x0 ;  /* 0x00000000001e7882 */ /* 0x000fe20000000000 */
[----:B------:R-:W-:Y:S01]  /*42b0*/  UMOV UR31, 0x10208010 ;  /* 0x10208010001f7882 */ /* 0x000fe20000000000 */
[----:B------:R0:W-:Y:S01]  /*42c0*/  UTCHMMA.2CTA gdesc[UR12], gdesc[UR4], tmem[UR19], tmem[UR26], idesc[UR27], !UPT ;  /* 0x00ff1a040c0075ea */ /* 0x0001e2000fa00013 */
[----:B------:R-:W-:Y:S01]  /*42d0*/  UMOV UR34, 0x0 ;  /* 0x0000000000227882 */ /* 0x000fe20000000000 */
[----:B------:R-:W-:Y:S01]  /*42e0*/  UMOV UR35, 0x10208010 ;  /* 0x1020801000237882 */ /* 0x000fe20000000000 */
[----:B------:R0:W-:Y:S01]  /*42f0*/  UTCHMMA.2CTA gdesc[UR24], gdesc[UR6], tmem[UR19], tmem[UR28], idesc[UR29], UPT ;  /* 0x00ff1c06180075ea */ /* 0x0001e2000ba00013 */
[----:B------:R-:W-:Y:S01]  /*4300*/  UMOV UR33, 0x3 ;  /* 0x0000000300217882 */ /* 0x000fe20000000000 */
[----:B------:R0:W-:Y:S01]  /*4310*/  UTCHMMA.2CTA gdesc[UR14], gdesc[UR4], tmem[UR18], tmem[UR30], idesc[UR31], !UPT ;  /* 0x00ff1e040e0075ea */ /* 0x0001e2000fa00012 */
[----:B------:R0:W-:Y:S01]  /*4320*/  UTCHMMA.2CTA gdesc[UR22], gdesc[UR6], tmem[UR32], tmem[UR34], idesc[UR35], UPT ;  /* 0x00ff2206160075ea */ /* 0x0001e2000ba00020 */
[----:B------:R0:W-:Y:S01]  /*4330*/  UTCBAR.2CTA.MULTICAST [UR10], URZ, UR33 ;  /* 0x000000ff0a0073e9 */ /* 0x0001e20008200821 */
[----:B------:R-:W-:Y:S01]  /*4340*/  NOP ;  /* 0x0000000000007918 */ /* 0x000fe20000000000 */
.L_x_12:
[----:B0-----:R-:W-:Y:S01]  /*4350*/  UMOV UR4, URZ ;  /* 0x000000ff00047c82 */ /* 0x001fe20008000000 */
[----:B------:R-:W-:Y:S02]  /*4360*/  IMAD.SHL.U32 R175, R50, 0x20, RZ ;  /* 0x0000002032af7824 */ /* 0x000fe400078e00ff */
[----:B------:R-:W-:Y:S01]  /*4370*/  IMAD.SHL.U32 R51, R51, 0x20, RZ ;  /* 0x0000002033337824 */ /* 0x000fe200078e00ff */
[----:B------:R-:W-:Y:S06]  /*4380*/  @!P3 BRA `(.L_x_13) ;  /* 0x00000018007cb947 */ /* 0x000fec0003800000 */
[----:B------:R-:W-:Y:S01]  /*4390*/  UIADD3 UR5, UPT, UPT, UR8, 0x9000, URZ ;  /* 0x0000900008057890 */ /* 0x000fe2000fffe0ff */
[----:B------:R-:W-:Y:S01]  /*43a0*/  IMAD.MOV.U32 R50, RZ, RZ, R170 ;  /* 0x000000ffff327224 */ /* 0x000fe200078e00aa */
[----:B------:R-:W-:Y:S01]  /*43b0*/  UMOV UR12, 0xfffffffe ;  /* 0xfffffffe000c7882 */ /* 0x000fe20000000000 */
[----:B------:R-:W-:Y:S01]  /*43c0*/  UMOV UR13, 0x7fffbfdf ;  /* 0x7fffbfdf000d7882 */ /* 0x000fe20000000000 */
[----:B------:R-:W-:Y:S01]  /*43d0*/  USHF.R.U32.HI UR5, URZ, 0x4, UR5 ;  /* 0x00000004ff057899 */ /* 0x000fe20008011605 */
[----:B------:R-:W-:Y:S01]  /*43e0*/  UMOV UR7, URZ ;  /* 0x000000ff00077c82 */ /* 0x000fe20008000000 */
[----:B------:R-:W-:Y:S02]  /*43f0*/  ULOP3.LUT UR18, UR11, 0x1000000, URZ, 0xfc, !UPT ;  /* 0x010000000b127892 */ /* 0x000fe4000f8efcff */
[----:B------:R-:W-:Y:S02]  /*4400*/  USGXT.U32 UR6, UR5, 0xe ;  /* 0x0000000e0506789a */ /* 0x000fe40008000000 */
[----:B------:R-:W-:-:S02]  /*4410*/  UIADD3.64 UR22, UPT, UPT, UR16, 0x180, URZ ;  /* 0x0000018010167897 */ /* 0x000fc4000fffe0ff */
[----:B------:R-:W-:Y:S02]  /*4420*/  UIADD3.64 UR12, UPT, UPT, UR6, -UR12, URZ ;  /* 0x8000000c060c7297 */ /* 0x000fe4000fffe0ff */
[----:B------:R-:W-:Y:S01]  /*4430*/  UIADD3.64 UR24, UPT, UPT, UR16, 0x200, URZ ;  /* 0x0000020010187897 */ /* 0x000fe2000fffe0ff */
[----:B------:R-:W-:Y:S01]  /*4440*/  UMOV UR11, 0x1 ;  /* 0x00000001000b7882 */ /* 0x000fe20000000000 */
[----:B------:R-:W-:Y:S01]  /*4450*/  UMOV UR5, URZ ;  /* 0x000000ff00057c82 */ /* 0x000fe20008000000 */
[----:B------:R-:W-:-:S09]  /*4460*/  UMOV UR7, 0x80004020 ;  /* 0x8000402000077882 */ /* 0x000fd20000000000 */
.L_x_16:
[----:B------:R-:W-:Y:S01]  /*4470*/  USHF.L.U32 UR4, UR4, 0x1f, URZ ;  /* 0x0000001f04047899 */ /* 0x000fe200080006ff */
[----:B------:R-:W-:-:S04]  /*4480*/  IMAD.WIDE R62, R175, 0x2, R62 ;  /* 0x00000002af3e7825 */ /* 0x000fc800078e023e */
[----:B------:R-:W-:-:S04]  /*4490*/  IMAD.WIDE R60, R175, 0x2, R60 ;  /* 0x00000002af3c7825 */ /* 0x000fc800078e023c */
[----:B------:R-:W-:-:S04]  /*44a0*/  IMAD.U32 R170, RZ, RZ, UR4 ;  /* 0x00000004ffaa7e24 */ /* 0x000fc8000f8e00ff */
[----:B------:R-:W0:Y:S02]  /*44b0*/  SYNCS.PHASECHK.TRANS64.TRYWAIT P0, [UR10], R170 ;  /* 0x000000aaff0075a7 */ /* 0x000e24000800110a */
[----:B0-----:R-:W-:Y:S05]  /*44c0*/  @!P0 BRA `(.L_x_14) ;  /* 0x0000009000088947 */ /* 0x001fea0003800000 */
.L_x_24:
[C---:B------:R-:W-:Y:S01]  /*44d0*/  ISETP.GT.AND P0, PT, R0.reuse, RZ, PT ;  /* 0x000000ff0000720c */ /* 0x040fe20003f04270 */
[C---:B------:R-:W-:Y:S01]  /*44e0*/  IMAD.WIDE R58, R175.reuse, 0x2, R58 ;  /* 0x00000002af3a7825 */ /* 0x040fe200078e023a */
[C---:B------:R-:W-:Y:S02]  /*44f0*/  ISETP.GT.AND P4, PT, R0.reuse, 0x8, PT ;  /* 0x000000080000780c */ /* 0x040fe40003f84270 */
[C---:B------:R-:W-:Y:S01]  /*4500*/  ISETP.GT.AND P5, PT, R0.reuse, 0x10, PT ;  /* 0x000000100000780c */ /* 0x040fe20003fa4270 */
[C---:B------:R-:W-:Y:S01]  /*4510*/  IMAD.WIDE R56, R175.reuse, 0x2, R56 ;  /* 0x00000002af387825 */ /* 0x040fe200078e0238 */
[C---:B------:R-:W-:Y:S02]  /*4520*/  ISETP.GT.AND P6, PT, R0.reuse, 0x18, PT ;  /* 0x000000180000780c */ /* 0x040fe40003fc4270 */
[----:B------:R-:W-:Y:S01]  /*4530*/  ISETP.GT.AND P3, PT, R0, 0x1, PT ;  /* 0x000000010000780c */ /* 0x000fe20003f64270 */
[----:B------:R-:W-:Y:S01]  /*4540*/  IMAD.WIDE R54, R175, 0x2, R54 ;  /* 0x00000002af367825 */ /* 0x000fe200078e0236 */
[----:B------:R-:W-:-:S02]  /*4550*/  PRMT R207, RZ, 0x7610, R207 ;  /* 0x00007610ffcf7816 */ /* 0x000fc400000000cf */
[----:B------:R-:W-:Y:S01]  /*4560*/  PRMT R209, RZ, 0x7610, R209 ;  /* 0x00007610ffd17816 */ /* 0x000fe200000000d1 */
[C---:B------:R-:W-:Y:S01]  /*4570*/  IMAD.WIDE R52, R175.reuse, 0x2, R52 ;  /* 0x00000002af347825 */ /* 0x040fe200078e0234 */
[----:B------:R-:W-:Y:S02]  /*4580*/  PRMT R215, RZ, 0x7610, R215 ;  /* 0x00007610ffd77816 */ /* 0x000fe400000000d7 */
[----:B------:R-:W-:Y:S01]  /*4590*/  PRMT R217, RZ, 0x7610, R217 ;  /* 0x00007610ffd97816 */ /* 0x000fe200000000d9 */
[C---:B------:R-:W-:Y:S01]  /*45a0*/  IMAD.WIDE R48, R175.reuse, 0x2, R48 ;  /* 0x00000002af307825 */ /* 0x040fe200078e0230 */
[----:B------:R-:W-:Y:S02]  /*45b0*/  PRMT R219, RZ, 0x7610, R219 ;  /* 0x00007610ffdb7816 */ /* 0x000fe400000000db */
[----:B------:R-:W-:Y:S01]  /*45c0*/  PRMT R221, RZ, 0x7610, R221 ;  /* 0x00007610ffdd7816 */ /* 0x000fe200000000dd */
[C---:B------:R-:W-:Y:S01]  /*45d0*/  IMAD.WIDE R46, R175.reuse, 0x2, R46 ;  /* 0x00000002af2e7825 */ /* 0x040fe200078e022e */
[----:B------:R-:W-:Y:S01]  /*45e0*/  PRMT R223, RZ, 0x7610, R223 ;  /* 0x00007610ffdf7816 */ /* 0x000fe200000000df */
[----:B------:R-:W2:Y:S01]  /*45f0*/  @P0 LDG.E.U16 R209, desc[UR20][R48.64] ;  /* 0x0000001430d10981 */ /* 0x000ea2000c1e1500 */
[----:B------:R-:W-:Y:S01]  /*4600*/  PRMT R225, RZ, 0x7610, R225 ;  /* 0x00007610ffe17816 */ /* 0x000fe200000000e1 */
[C---:B------:R-:W-:Y:S01]  /*4610*/  IMAD.WIDE R76, R175.reuse, 0x2, R76 ;  /* 0x00000002af4c7825 */ /* 0x040fe200078e024c */
[----:B------:R-:W-:Y:S01]  /*4620*/  PRMT R211, RZ, 0x7610, R211 ;  /* 0x00007610ffd37816 */ /* 0x000fe200000000d3 */
[----:B------:R-:W3:Y:S01]  /*4630*/  @P0 LDG.E.U16 R207, desc[UR20][R46.64] ;  /* 0x000000142ecf0981 */ /* 0x000ee2000c1e1500 */
[----:B------:R-:W-:Y:S01]  /*4640*/  PRMT R213, RZ, 0x7610, R213 ;  /* 0x00007610ffd57816 */ /* 0x000fe200000000d5 */
[----:B------:R-:W-:-:S02]  /*4650*/  IMAD.WIDE R78, R175, 0x2, R78 ;  /* 0x00000002af4e7825 */ /* 0x000fc400078e024e */
[----:B------:R-:W4:Y:S04]  /*4660*/  @P4 LDG.E.U16 R215, desc[UR20][R52.64] ;  /* 0x0000001434d74981 */ /* 0x000f28000c1e1500 */
[----:B------:R-:W5:Y:S04]  /*4670*/  @P4 LDG.E.U16 R217, desc[UR20][R54.64] ;  /* 0x0000001436d94981 */ /* 0x000f68000c1e1500 */
[----:B------:R-:W2:Y:S04]  /*4680*/  @P5 LDG.E.U16 R219, desc[UR20][R56.64] ;  /* 0x0000001438db5981 */ /* 0x000ea8000c1e1500 */
[----:B------:R-:W2:Y:S04]  /*4690*/  @P5 LDG.E.U16 R221, desc[UR20][R58.64] ;  /* 0x000000143add5981 */ /* 0x000ea8000c1e1500 */
[----:B------:R-:W2:Y:S04]  /*46a0*/  @P6 LDG.E.U16 R223, desc[UR20][R60.64] ;  /* 0x000000143cdf6981 */ /* 0x000ea8000c1e1500 */
[----:B------:R-:W2:Y:S04]  /*46b0*/  @P6 LDG.E.U16 R225, desc[UR20][R62.64] ;  /* 0x000000143ee16981 */ /* 0x000ea8000c1e1500 */
[----:B------:R-:W2:Y:S04]  /*46c0*/  @P3 LDG.E.U16 R211, desc[UR20][R76.64] ;  /* 0x000000144cd33981 */ /* 0x000ea8000c1e1500 */
[----:B------:R-:W2:Y:S01]  /*46d0*/  @P3 LDG.E.U16 R213, desc[UR20][R78.64] ;  /* 0x000000144ed53981 */ /* 0x000ea2000c1e1500 */
[----:B------:R-:W-:Y:S01]  /*46e0*/  ISETP.GT.AND P0, PT, R0, 0x2, PT ;  /* 0x000000020000780c */ /* 0x000fe20003f04270 */
[----:B------:R-:W-:Y:S01]  /*46f0*/  IMAD.WIDE R82, R175, 0x2, R82 ;  /* 0x00000002af527825 */ /* 0x000fe200078e0252 */
[----:B------:R-:W-:-:S02]  /*4700*/  PRMT R252, RZ, 0x7610, R252 ;  /* 0x00007610fffc7816 */ /* 0x000fc400000000fc */
[----:B------:R-:W-:Y:S01]  /*4710*/  PRMT R250, RZ, 0x7610, R250 ;  /* 0x00007610fffa7816 */ /* 0x000fe200000000fa */
[----:B------:R-:W-:Y:S01]  /*4720*/  IMAD.WIDE R80, R175, 0x2, R80 ;  /* 0x00000002af507825 */ /* 0x000fe200078e0250 */
[C---:B------:R-:W-:Y:S02]  /*4730*/  ISETP.GT.AND P3, PT, R0.reuse, 0x4, PT ;  /* 0x000000040000780c */ /* 0x040fe40003f64270 */
[C---:B------:R-:W-:Y:S02]  /*4740*/  ISETP.GT.AND P5, PT, R0.reuse, 0x5, PT ;  /* 0x000000050000780c */ /* 0x040fe40003fa4270 */
[----:B------:R-:W-:-:S03]  /*4750*/  ISETP.GT.AND P4, PT, R0, 0x6, PT ;  /* 0x000000060000780c */ /* 0x000fc60003f84270 */
[----:B------:R-:W2:Y:S04]  /*4760*/  @P0 LDG.E.U16 R252, desc[UR20][R80.64] ;  /* 0x0000001450fc0981 */ /* 0x000ea8000c1e1500 */
[----:B------:R-:W2:Y:S01]  /*4770*/  @P0 LDG.E.U16 R250, desc[UR20][R82.64] ;  /* 0x0000001452fa0981 */ /* 0x000ea2000c1e1500 */
[----:B------:R-:W-:Y:S01]  /*4780*/  ISETP.GT.AND P0, PT, R0, 0x7, PT ;  /* 0x000000070000780c */ /* 0x000fe20003f04270 */
[C---:B------:R-:W-:Y:S01]  /*4790*/  IMAD.WIDE R162, R175.reuse, 0x2, R162 ;  /* 0x00000002afa27825 */ /* 0x040fe200078e02a2 */
[----:B------:R-:W-:Y:S02]  /*47a0*/  PRMT R220, RZ, 0x7610, R220 ;  /* 0x00007610ffdc7816 */ /* 0x000fe400000000dc */
[----:B------:R-:W-:Y:S01]  /*47b0*/  PRMT R218, RZ, 0x7610, R218 ;  /* 0x00007610ffda7816 */ /* 0x000fe200000000da */
        /* <DEDUP_REMOVED lines=10> */
[----:B------:R-:W2:Y:S03]  /*4860*/  @P4 LDG.E.U16 R204, desc[UR20][R144.64] ;  /* 0x0000001490cc4981 */ /* 0x000ea6000c1e1500 */
[C---:B------:R-:W-:Y:S01]  /*4870*/  IMAD.WIDE R128, R175.reuse, 0x2, R128 ;  /* 0x00000002af807825 */ /* 0x040fe200078e0280 */
[----:B------:R-:W2:Y:S03]  /*4880*/  @P5 LDG.E.U16 R189, desc[UR20][R130.64] ;  /* 0x0000001482bd5981 */ /* 0x000ea6000c1e1500 */
[C---:B------:R-:W-:Y:S01]  /*4890*/  IMAD.WIDE R114, R175.reuse, 0x2, R114 ;  /* 0x00000002af727825 */ /* 0x040fe200078e0272 */
[----:B------:R-:W2:Y:S03]  /*48a0*/  @P5 LDG.E.U16 R191, desc[UR20][R128.64] ;  /* 0x0000001480bf5981 */ /* 0x000ea6000c1e1500 */
[----:B------:R-:W-:Y:S01]  /*48b0*/  IMAD.WIDE R112, R175, 0x2, R112 ;  /* 0x00000002af707825 */ /* 0x000fe200078e0270 */
[----:B------:R-:W4:Y:S01]  /*48c0*/  @P3 LDG.E.U16 R218, desc[UR20][R114.64] ;  /* 0x0000001472da3981 */ /* 0x000f22000c1e1500 */
[----:B------:R-:W-:-:S03]  /*48d0*/  ISETP.GT.AND P5, PT, R0, 0xa, PT ;  /* 0x0000000a0000780c */ /* 0x000fc60003fa4270 */
[----:B------:R-:W5:Y:S01]  /*48e0*/  @P3 LDG.E.U16 R220, desc[UR20][R112.64] ;  /* 0x0000001470dc3981 */ /* 0x000f62000c1e1500 */
[----:B------:R-:W-:-:S03]  /*48f0*/  ISETP.GT.AND P3, PT, R0, 0x9, PT ;  /* 0x000000090000780c */ /* 0x000fc60003f64270 */
[----:B------:R-:W5:Y:S01]  /*4900*/  @P4 LDG.E.U16 R202, desc[UR20][R146.64] ;  /* 0x0000001492ca4981 */ /* 0x000f62000c1e1500 */
[----:B------:R-:W-:-:S03]  /*4910*/  ISETP.GT.AND P4, PT, R0, 0xb, PT ;  /* 0x0000000b0000780c */ /* 0x000fc60003f84270 */
[----:B------:R-:W5:Y:S04]  /*4920*/  @P0 LDG.E.U16 R184, desc[UR20][R160.64] ;  /* 0x00000014a0b80981 */ /* 0x000f68000c1e1500 */
[----:B------:R-:W5:Y:S01]  /*4930*/  @P0 LDG.E.U16 R182, desc[UR20][R162.64] ;  /* 0x00000014a2b60981 */ /* 0x000f62000c1e1500 */
        /* <DEDUP_REMOVED lines=14> */
[----:B------:R-:W5:Y:S03]  /*4a20*/  @P4 LDG.E.U16 R232, desc[UR20][R100.64] ;  /* 0x0000001464e84981 */ /* 0x000f66000c1e1500 */
[C---:B------:R-:W-:Y:S01]  /*4a30*/  IMAD.WIDE R84, R175.reuse, 0x2, R84 ;  /* 0x00000002af547825 */ /* 0x040fe200078e0254 */
[----:B------:R-:W5:Y:S03]  /*4a40*/  @P5 LDG.E.U16 R246, desc[UR20][R86.64] ;  /* 0x0000001456f65981 */ /* 0x000f66000c1e1500 */
[C---:B------:R-:W-:Y:S01]  /*4a50*/  IMAD.WIDE R66, R175.reuse, 0x2, R66 ;  /* 0x00000002af427825 */ /* 0x040fe200078e0242 */
[----:B------:R-:W5:Y:S03]  /*4a60*/  @P5 LDG.E.U16 R248, desc[UR20][R84.64] ;  /* 0x0000001454f85981 */ /* 0x000f66000c1e1500 */
[----:B------:R-:W-:Y:S01]  /*4a70*/  IMAD.WIDE R64, R175, 0x2, R64 ;  /* 0x00000002af407825 */ /* 0x000fe200078e0240 */
[----:B------:R-:W5:Y:S01]  /*4a80*/  @P3 LDG.E.U16 R203, desc[UR20][R66.64] ;  /* 0x0000001442cb3981 */ /* 0x000f62000c1e1500 */
        /* <DEDUP_REMOVED lines=56> */
[----:B------:R-:W-:-:S02]  /*4e10*/  ISETP.GT.AND P6, PT, R0, 0x3, PT ;  /* 0x000000030000780c */ /* 0x000fc40003fc4270 */
[C---:B------:R-:W-:Y:S01]  /*4e20*/  ISETP.GT.AND P5, PT, R0.reuse, 0x17, PT ;  /* 0x000000170000780c */ /* 0x040fe20003fa4270 */
        /* <DEDUP_REMOVED lines=19> */
[----:B------:R-:W-:Y:S01]  /*4f60*/  IMAD.WIDE R6, R175, 0x2, R6 ;  /* 0x00000002af067825 */ /* 0x000fe200078e0206 */
[----:B------:R-:W-:-:S02]  /*4f70*/  PRMT R240, RZ, 0x7610, R240 ;  /* 0x00007610fff07816 */ /* 0x000fc400000000f0 */
[----:B------:R-:W-:Y:S01]  /*4f80*/  PRMT R238, RZ, 0x7610, R238 ;  /* 0x00007610ffee7816 */ /* 0x000fe200000000ee */
[C---:B------:R-:W-:Y:S01]  /*4f90*/  IMAD.WIDE R10, R175.reuse, 0x2, R10 ;  /* 0x00000002af0a7825 */ /* 0x040fe200078e020a */
[----:B------:R-:W5:Y:S03]  /*4fa0*/  @P5 LDG.E.U16 R174, desc[UR20][R6.64] ;  /* 0x0000001406ae5981 */ /* 0x000f66000c1e1500 */
        /* <DEDUP_REMOVED lines=12> */
[----:B------:R-:W5:Y:S04]  /*5070*/  @P4 LDG.E.U16 R195, desc[UR20][R72.64] ;  /* 0x0000001448c34981 */ /* 0x000f68000c1e1500 */
        /* <DEDUP_REMOVED lines=29> */
[----:B------:R-:W5:Y:S04]  /*5250*/  @P3 LDG.E.U16 R222, desc[UR20][R110.64] ;  /* 0x000000146ede3981 */ /* 0x000f68000c1e1500 */
[----:B------:R-:W5:Y:S04]  /*5260*/  @P3 LDG.E.U16 R224, desc[UR20][R108.64] ;  /* 0x000000146ce03981 */ /* 0x000f68000c1e1500 */
[----:B------:R-:W5:Y:S04]  /*5270*/  @P4 LDG.E.U16 R188, desc[UR20][R156.64] ;  /* 0x000000149cbc4981 */ /* 0x000f68000c1e1500 */
[----:B------:R-:W5:Y:S04]  /*5280*/  @P4 LDG.E.U16 R186, desc[UR20][R158.64] ;  /* 0x000000149eba4981 */ /* 0x000f68000c1e1500 */
[----:B------:R-:W5:Y:S04]  /*5290*/  @P0 LDG.E.U16 R172, desc[UR20][R4.64] ;  /* 0x0000001404ac0981 */ /* 0x000f68000c1e1500 */
[----:B------:R-:W5:Y:S01]  /*52a0*/  @P0 LDG.E.U16 R170, desc[UR20][R2.64] ;  /* 0x0000001402aa0981 */ /* 0x000f62000c1e1500 */
[----:B------:R-:W-:Y:S01]  /*52b0*/  BAR.SYNC.DEFER_BLOCKING 0x0 ;  /* 0x0000000000007b1d */ /* 0x000fe20000010000 */
[----:B------:R-:W-:Y:S01]  /*52c0*/  ISETP.GE.AND P0, PT, R167, R0, PT ;  /* 0x00000000a700720c */ /* 0x000fe20003f06270 */
        /* <DEDUP_REMOVED lines=9> */
[----:B------:R-:W-:-:S04]  /*5360*/  IMAD.WIDE R28, R51, 0x2, R28 ;  /* 0x00000002331c7825 */ /* 0x000fc800078e021c */
[C---:B------:R-:W-:Y:S01]  /*5370*/  IMAD.WIDE R32, R51.reuse, 0x2, R32 ;  /* 0x0000000233207825 */ /* 0x040fe200078e0220 */
[----:B---3--:R0:W-:Y:S03]  /*5380*/  STS.U16 [R165+UR8+0x4000], R207 ;  /* 0x004000cfa5007988 */ /* 0x0081e60008000408 */
[C---:B------:R-:W-:Y:S01]  /*5390*/  IMAD.WIDE R36, R51.reuse, 0x2, R36 ;  /* 0x0000000233247825 */ /* 0x040fe200078e0224 */
[----:B--2---:R1:W-:Y:S03]  /*53a0*/  STS.U16 [R165+UR8+0x6000], R209 ;  /* 0x006000d1a5007988 */ /* 0x0043e60008000408 */
[C---:B------:R-:W-:Y:S01]  /*53b0*/  IMAD.WIDE R40, R51.reuse, 0x2, R40 ;  /* 0x0000000233287825 */ /* 0x040fe200078e0228 */
[----:B----4-:R2:W-:Y:S03]  /*53c0*/  STS.U16 [R165+UR8+0x4400], R215 ;  /* 0x004400d7a5007988 */ /* 0x0105e60008000408 */
[----:B------:R-:W-:Y:S01]  /*53d0*/  IMAD.WIDE R44, R51, 0x2, R44 ;  /* 0x00000002332c7825 */ /* 0x000fe200078e022c */
[----:B0-----:R-:W-:Y:S01]  /*53e0*/  PRMT R207, RZ, 0x7610, R207 ;  /* 0x00007610ffcf7816 */ /* 0x001fe200000000cf */
[----:B-----5:R0:W-:Y:S04]  /*53f0*/  STS.U16 [R165+UR8+0x6400], R217 ;  /* 0x006400d9a5007988 */ /* 0x0201e80008000408 */
[----:B------:R3:W-:Y:S01]  /*5400*/  STS.U16 [R165+UR8+0x4800], R219 ;  /* 0x004800dba5007988 */ /* 0x0007e20008000408 */
[----:B-1----:R-:W-:-:S03]  /*5410*/  PRMT R209, RZ, 0x7610, R209 ;  /* 0x00007610ffd17816 */ /* 0x002fc600000000d1 */
[----:B------:R1:W-:Y:S01]  /*5420*/  STS.U16 [R165+UR8+0x6800], R221 ;  /* 0x006800dda5007988 */ /* 0x0003e20008000408 */
[----:B--2---:R-:W-:-:S03]  /*5430*/  PRMT R215, RZ, 0x7610, R215 ;  /* 0x00007610ffd77816 */ /* 0x004fc600000000d7 */
[----:B------:R2:W-:Y:S01]  /*5440*/  STS.U16 [R165+UR8+0x4c00], R223 ;  /* 0x004c00dfa5007988 */ /* 0x0005e20008000408 */
[----:B0-----:R-:W-:-:S03]  /*5450*/  PRMT R217, RZ, 0x7610, R217 ;  /* 0x00007610ffd97816 */ /* 0x001fc600000000d9 */
[----:B------:R0:W-:Y:S01]  /*5460*/  STS.U16 [R165+UR8+0x6c00], R225 ;  /* 0x006c00e1a5007988 */ /* 0x0001e20008000408 */
[----:B---3--:R-:W-:-:S03]  /*5470*/  PRMT R219, RZ, 0x7610, R219 ;  /* 0x00007610ffdb7816 */ /* 0x008fc600000000db */
[----:B------:R3:W-:Y:S01]  /*5480*/  STS.U16 [R247+UR8+0x4080], R211 ;  /* 0x004080d3f7007988 */ /* 0x0007e20008000408 */
[----:B-1----:R-:W-:Y:S02]  /*5490*/  PRMT R221, RZ, 0x7610, R221 ;  /* 0x00007610ffdd7816 */ /* 0x002fe400000000dd */
[----:B--2---:R-:W-:Y:S01]  /*54a0*/  PRMT R223, RZ, 0x7610, R223 ;  /* 0x00007610ffdf7816 */ /* 0x004fe200000000df */
[----:B------:R1:W-:Y:S01]  /*54b0*/  STS.U16 [R247+UR8+0x6080], R213 ;  /* 0x006080d5f7007988 */ /* 0x0003e20008000408 */
[C---:B------:R-:W-:Y:S01]  /*54c0*/  IMAD.WIDE R18, R51.reuse, 0x2, R18 ;  /* 0x0000000233127825 */ /* 0x040fe200078e0212 */
[----:B0-----:R-:W-:Y:S02]  /*54d0*/  PRMT R225, RZ, 0x7610, R225 ;  /* 0x00007610ffe17816 */ /* 0x001fe400000000e1 */
[----:B------:R-:W2:Y:S01]  /*54e0*/  @!P0 LDG.E.U16 R207, desc[UR20][R44.64] ;  /* 0x000000142ccf8981 */ /* 0x000ea2000c1e1500 */
[----:B---3--:R-:W-:Y:S01]  /*54f0*/  PRMT R211, RZ, 0x7610, R211 ;  /* 0x00007610ffd37816 */ /* 0x008fe200000000d3 */
[----:B------:R-:W-:-:S02]  /*5500*/  IMAD.WIDE R22, R51, 0x2, R22 ;  /* 0x0000000233167825 */ /* 0x000fc400078e0216 */
[----:B------:R-:W3:Y:S01]  /*5510*/  @!P0 LDG.E.U16 R215, desc[UR20][R36.64] ;  /* 0x0000001424d78981 */ /* 0x000ee2000c1e1500 */
[----:B-1----:R-:W-:Y:S01]  /*5520*/  PRMT R213, RZ, 0x7610, R213 ;  /* 0x00007610ffd57816 */ /* 0x002fe200000000d5 */
[C---:B------:R-:W-:Y:S02]  /*5530*/  IMAD.WIDE R26, R51.reuse, 0x2, R26 ;  /* 0x00000002331a7825 */ /* 0x040fe400078e021a */
[----:B------:R-:W4:Y:S02]  /*5540*/  @!P0 LDG.E.U16 R211, desc[UR20][R40.64] ;  /* 0x0000001428d38981 */ /* 0x000f24000c1e1500 */
[C---:B------:R-:W-:Y:S02]  /*5550*/  IMAD.WIDE R30, R51.reuse, 0x2, R30 ;  /* 0x00000002331e7825 */ /* 0x040fe400078e021e */
[----:B------:R-:W5:Y:S02]  /*5560*/  @!P0 LDG.E.U16 R219, desc[UR20][R32.64] ;  /* 0x0000001420db8981 */ /* 0x000f64000c1e1500 */
[----:B------:R-:W-:-:S02]  /*5570*/  IMAD.WIDE R34, R51, 0x2, R34 ;  /* 0x0000000233227825 */ /* 0x000fc400078e0222 */
[----:B------:R-:W2:Y:S02]  /*5580*/  @!P0 LDG.E.U16 R223, desc[UR20][R28.64] ;  /* 0x000000141cdf8981 */ /* 0x000ea4000c1e1500 */
[C---:B------:R-:W-:Y:S02]  /*5590*/  IMAD.WIDE R38, R51.reuse, 0x2, R38 ;  /* 0x0000000233267825 */ /* 0x040fe400078e0226 */
[----:B------:R-:W2:Y:S02]  /*55a0*/  @!P0 LDG.E.U16 R227, desc[UR20][R24.64] ;  /* 0x0000001418e38981 */ /* 0x000ea4000c1e1500 */
[C---:B------:R-:W-:Y:S02]  /*55b0*/  IMAD.WIDE R42, R51.reuse, 0x2, R42 ;  /* 0x00000002332a7825 */ /* 0x040fe400078e022a */
[----:B------:R-:W2:Y:S02]  /*55c0*/  @!P0 LDG.E.U16 R233, desc[UR20][R20.64] ;  /* 0x0000001414e98981 */ /* 0x000ea4000c1e1500 */
[----:B------:R-:W-:-:S02]  /*55d0*/  IMAD.WIDE R14, R51, 0x2, R14 ;  /* 0x00000002330e7825 */ /* 0x000fc400078e020e */
[----:B------:R-:W2:Y:S04]  /*55e0*/  @!P0 LDG.E.U16 R239, desc[UR20][R16.64] ;  /* 0x0000001410ef8981 */ /* 0x000ea8000c1e1500 */
        /* <DEDUP_REMOVED lines=8> */
[----:B------:R0:W-:Y:S04]  /*5670*/  STS.U16 [R247+UR8+0x4480], R205 ;  /* 0x004480cdf7007988 */ /* 0x0001e80008000408 */
[----:B------:R0:W-:Y:S04]  /*5680*/  STS.U16 [R247+UR8+0x6480], R203 ;  /* 0x006480cbf7007988 */ /* 0x0001e80008000408 */
[----:B------:R0:W-:Y:S04]  /*5690*/  STS.U16 [R247+UR8+0x4880], R201 ;  /* 0x004880c9f7007988 */ /* 0x0001e80008000408 */
[----:B------:R0:W-:Y:S01]  /*56a0*/  STS.U16 [R247+UR8+0x6880], R199 ;  /* 0x006880c7f7007988 */ /* 0x0001e20008000408 */
[----:B------:R-:W-:-:S04]  /*56b0*/  ULEA UR10, UR11, UR8, 0x3 ;  /* 0x000000080b0a7291 */ /* 0x000fc8000f8e18ff */
[----:B------:R-:W-:Y:S01]  /*56c0*/  UIADD3 UR10, UPT, UPT, UR10, 0xa000, URZ ;  /* 0x0000a0000a0a7890 */ /* 0x000fe2000fffe0ff */
        /* <DEDUP_REMOVED lines=50> */
[----:B--2---:R0:W-:Y:S04]  /*59f0*/  STS.U16 [R164+UR8+0x9000], R207 ;  /* 0x009000cfa4007988 */ /* 0x0041e80008000408 */
[----:B----4-:R0:W-:Y:S04]  /*5a00*/  STS.U16 [R164+UR8+0x9200], R211 ;  /* 0x009200d3a4007988 */ /* 0x0101e80008000408 */
[----:B---3--:R0:W-:Y:S04]  /*5a10*/  STS.U16 [R164+UR8+0x9400], R215 ;  /* 0x009400d7a4007988 */ /* 0x0081e80008000408 */
[----:B-----5:R0:W-:Y:S04]  /*5a20*/  STS.U16 [R164+UR8+0x9600], R219 ;  /* 0x009600dba4007988 */ /* 0x0201e80008000408 */
        /* <DEDUP_REMOVED lines=12> */
[----:B------:R1:W-:Y:S06]  /*5af0*/  MEMBAR.ALL.CTA ;  /* 0x0000000000007992 */ /* 0x0003ec0000008000 */
[----:B-1----:R-:W1:Y:S02]  /*5b00*/  FENCE.VIEW.ASYNC.S ;  /* 0x00000000000073c6 */ /* 0x002e640000000000 */
[----:B-1----:R-:W-:Y:S06]  /*5b10*/  BAR.SYNC.DEFER_BLOCKING 0x0 ;  /* 0x0000000000007b1d */ /* 0x002fec0000010000 */
[----:B------:R-:W-:-:S00]  /*5b20*/  MEMBAR.ALL.CTA ;  /* 0x0000000000007992 */ /* 0x000fc00000008000 */
[----:B------:R-:W-:Y:S06]  /*5b30*/  MEMBAR.ALL.GPU ;  /* 0x0000000000007992 */ /* 0x000fec000000a000 */
[----:B------:R-:W-:-:S00]  /*5b40*/  ERRBAR ;  /* 0x00000000000079ab */ /* 0x000fc00000000000 */
[----:B------:R-:W-:Y:S08]  /*5b50*/  CGAERRBAR ;  /* 0x00000000000075ab */ /* 0x000ff00000000000 */
[----:B------:R-:W-:Y:S06]  /*5b60*/  UCGABAR_ARV ;  /* 0x00000000000079c7 */ /* 0x000fec0008000000 */
[----:B------:R-:W-:Y:S01]  /*5b70*/  UCGABAR_WAIT ;  /* 0x0000000000007dc7 */ /* 0x000fe20008000000 */
[----:B------:R-:W-:Y:S01]  /*5b80*/  CCTL.IVALL ;  /* 0x00000000ff00798f */ /* 0x000fe20002000000 */
[----:B0-----:R-:W-:Y:S05]  /*5b90*/  @P2 BRA `(.L_x_15) ;  /* 0x00000000004c2947 */ /* 0x001fea0003800000 */
[----:B------:R-:W-:Y:S02]  /*5ba0*/  UIADD3 UR4, UPT, UPT, UR19, 0x80, URZ ;  /* 0x0000008013047890 */ /* 0x000fe4000fffe0ff */
[----:B------:R-:W-:Y:S01]  /*5bb0*/  UIADD3 UR32, UPT, UPT, UR19, 0x80, URZ ;  /* 0x0000008013207890 */ /* 0x000fe2000fffe0ff */
[----:B------:R-:W-:Y:S01]  /*5bc0*/  UMOV UR14, UR18 ;  /* 0x00000012000e7c82 */ /* 0x000fe20008000000 */
[----:B------:R-:W-:Y:S01]  /*5bd0*/  UMOV UR15, 0x40004040 ;  /* 0x40004040000f7882 */ /* 0x000fe20000000000 */
[----:B------:R-:W-:Y:S01]  /*5be0*/  UMOV UR26, 0x0 ;  /* 0x00000000001a7882 */ /* 0x000fe20000000000 */
[----:B------:R-:W-:Y:S01]  /*5bf0*/  UMOV UR27, 0x10208010 ;  /* 0x10208010001b7882 */ /* 0x000fe20000000000 */
[----:B------:R-:W-:Y:S01]  /*5c00*/  UMOV UR28, 0x0 ;  /* 0x00000000001c7882 */ /* 0x000fe20000000000 */
[----:B------:R-:W-:Y:S01]  /*5c10*/  UMOV UR29, 0x10208010 ;  /* 0x10208010001d7882 */ /* 0x000fe20000000000 */
[----:B------:R-:W-:Y:S01]  /*5c20*/  UMOV UR30, 0x0 ;  /* 0x00000000001e7882 */ /* 0x000fe20000000000 */
[----:B------:R-:W-:Y:S01]  /*5c30*/  UMOV UR31, 0x10208010 ;  /* 0x10208010001f7882 */ /* 0x000fe20000000000 */
[----:B------:R0:W-:Y:S01]  /*5c40*/  UTCHMMA.2CTA gdesc[UR14], gdesc[UR6], tmem[UR19], tmem[UR26], idesc[UR27], UPT ;  /* 0x00ff1a060e0075ea */ /* 0x0001e2000ba00013 */
[----:B------:R-:W-:Y:S01]  /*5c50*/  UMOV UR34, 0x0 ;  /* 0x0000000000227882 */ /* 0x000fe20000000000 */
[----:B------:R-:W-:Y:S01]  /*5c60*/  UMOV UR35, 0x10208010 ;  /* 0x1020801000237882 */ /* 0x000fe20000000000 */
[----:B------:R0:W-:Y:S01]  /*5c70*/  UTCHMMA.2CTA gdesc[UR16], gdesc[UR12], tmem[UR19], tmem[UR28], idesc[UR29], UPT ;  /* 0x00ff1c0c100075ea */ /* 0x0001e2000ba00013 */
[----:B------:R-:W-:Y:S01]  /*5c80*/  UMOV UR33, 0x3 ;  /* 0x0000000300217882 */ /* 0x000fe20000000000 */
[----:B------:R0:W-:Y:S01]  /*5c90*/  UTCHMMA.2CTA gdesc[UR22], gdesc[UR6], tmem[UR4], tmem[UR30], idesc[UR31], UPT ;  /* 0x00ff1e06160075ea */ /* 0x0001e2000ba00004 */
[----:B------:R0:W-:Y:S01]  /*5ca0*/  UTCHMMA.2CTA gdesc[UR24], gdesc[UR12], tmem[UR32], tmem[UR34], idesc[UR35], UPT ;  /* 0x00ff220c180075ea */ /* 0x0001e2000ba00020 */
[----:B------:R0:W-:Y:S01]  /*5cb0*/  UTCBAR.2CTA.MULTICAST [UR10], URZ, UR33 ;  /* 0x000000ff0a0073e9 */ /* 0x0001e20008200821 */
[----:B------:R-:W-:Y:S01]  /*5cc0*/  NOP ;  /* 0x0000000000007918 */ /* 0x000fe20000000000 */
.L_x_15:
[----:B------:R-:W-:Y:S01]  /*5cd0*/  UIADD3 UR11, UPT, UPT, UR11, 0x1, URZ ;  /* 0x000000010b0b7890 */ /* 0x000fe2000fffe0ff */
[----:B------:R-:W-:Y:S02]  /*5ce0*/  VIADD R50, R50, 0xffffffff ;  /* 0xffffffff32327836 */ /* 0x000fe40000000000 */
[----:B------:R-:W-:Y:S01]  /*5cf0*/  VIADD R0, R0, 0xffffffe0 ;  /* 0xffffffe000007836 */ /* 0x000fe20000000000 */
[----:B------:R-:W-:Y:S02]  /*5d00*/  UISETP.GT.AND UP1, UPT, UR11, 0x1, UPT ;  /* 0x000000010b00788c */ /* 0x000fe4000bf24270 */
[----:B------:R-:W-:Y:S02]  /*5d10*/  ISETP.NE.U32.AND P0, PT, R50, RZ, PT ;  /* 0x000000ff3200720c */ /* 0x000fe40003f05070 */
[----:B0-----:R-:W-:Y:S02]  /*5d20*/  USEL UR4, URZ, 0x1, !UP1 ;  /* 0x00000001ff047887 */ /* 0x001fe4000c800000 */
[----:B------:R-:W-:-:S02]  /*5d30*/  USEL UR11, UR11, URZ, !UP1 ;  /* 0x000000ff0b0b7287 */ /* 0x000fc4000c800000 */
[----:B------:R-:W-:-:S03]  /*5d40*/  ULOP3.LUT UR14, UR5, UR4, URZ, 0x3c, !UPT ;  /* 0x00000004050e7292 */ /* 0x000fc6000f8e3cff */
[----:B------:R-:W-:-:S04]  /*5d50*/  UMOV UR4, UR5 ;  /* 0x0000000500047c82 */ /* 0x000fc80008000000 */
[----:B------:R-:W-:Y:S01]  /*5d60*/  UMOV UR5, UR14 ;  /* 0x0000000e00057c82 */ /* 0x000fe20008000000 */
[----:B------:R-:W-:Y:S05]  /*5d70*/  @P0 BRA `(.L_x_16) ;  /* 0xffffffe400bc0947 */ /* 0x000fea000383ffff */
.L_x_13:
[----:B------:R-:W-:-:S13]  /*5d80*/  ISETP.GE.AND P0, PT, R166, 0x20, PT ;  /* 0x00000020a600780c */ /* 0x000fda0003f06270 */
[----:B------:R-:W-:Y:S05]  /*5d90*/  @!P0 BRA `(.L_x_17) ;  /* 0x0000000000108947 */ /* 0x000fea0003800000 */
[----:B------:R-:W-:-:S06]  /*5da0*/  USHF.L.U32 UR4, UR4, 0x1f, URZ ;  /* 0x0000001f04047899 */ /* 0x000fcc00080006ff */
[----:B------:R-:W-:-:S04]  /*5db0*/  IMAD.U32 R0, RZ, RZ, UR4 ;  /* 0x00000004ff007e24 */ /* 0x000fc8000f8e00ff */
[----:B------:R-:W0:Y:S02]  /*5dc0*/  SYNCS.PHASECHK.TRANS64.TRYWAIT P0, [UR10], R0 ;  /* 0x00000000ff0075a7 */ /* 0x000e24000800110a */
[----:B0-----:R-:W-:Y:S05]  /*5dd0*/  @!P0 BRA `(.L_x_18) ;  /* 0x0000007400d08947 */ /* 0x001fea0003800000 */
.L_x_17:
[----:B------:R-:W-:Y:S08]  /*5de0*/  BAR.SYNC.DEFER_BLOCKING 0x0 ;  /* 0x0000000000007b1d */ /* 0x000ff00000010000 */
[----:B------:R-:W0:Y:S01]  /*5df0*/  LDC R201, c[0x0][0x3b4] ;  /* 0x0000ed00ffc97b82 */ /* 0x000e220000000800 */
[----:B------:R-:W1:Y:S01]  /*5e00*/  LDCU.128 UR4, c[0x0][0x390] ;  /* 0x00007200ff0477ac */ /* 0x000e620008000c00 */
[----:B------:R-:W2:Y:S01]  /*5e10*/  LDCU.64 UR30, c[0x0][0x398] ;  /* 0x00007300ff1e77ac */ /* 0x000ea20008000a00 */
[----:B------:R-:W3:Y:S01]  /*5e20*/  LDCU UR18, c[0x0][0x3b8] ;  /* 0x00007700ff1277ac */ /* 0x000ee20008000800 */
[----:B------:R-:W4:Y:S01]  /*5e30*/  LDCU.64 UR32, c[0x0][0x398] ;  /* 0x00007300ff2077ac */ /* 0x000f220008000a00 */
[----:B------:R-:W5:Y:S01]  /*5e40*/  LDCU.64 UR12, c[0x0][0x398] ;  /* 0x00007300ff0c77ac */ /* 0x000f620008000a00 */
[----:B------:R-:W1:Y:S02]  /*5e50*/  @!P1 SYNCS.CCTL.IV [UR8+0xa000] ;  /* 0x00a00000ff0099b1 */ /* 0x000e640008000008 */
[----:B-1----:R-:W-:Y:S01]  /*5e60*/  BAR.SYNC.DEFER_BLOCKING 0x0 ;  /* 0x0000000000007b1d */ /* 0x002fe20000010000 */
[----:B------:R-:W-:-:S04]  /*5e70*/  ISETP.GE.AND P0, PT, R198, UR6, PT ;  /* 0x00000006c6007c0c */ /* 0x000fc8000bf06270 */
[C---:B--2---:R-:W-:Y:S01]  /*5e80*/  ISETP.LT.AND P0, PT, R196.reuse, UR31, !P0 ;  /* 0x0000001fc4007c0c */ /* 0x044fe2000c701270 */
[----:B------:R-:W1:Y:S01]  /*5e90*/  LDCU.64 UR26, c[0x0][0x398] ;  /* 0x00007300ff1a77ac */ /* 0x000e620008000a00 */
[----:B------:R-:W2:Y:S01]  /*5ea0*/  LDTM.x64 R24, tmem[UR9] ;  /* 0x00000009001879ee */ /* 0x000ea20008340000 */
[----:B------:R-:W-:Y:S01]  /*5eb0*/  LDTM.x64 R132, tmem[UR9+0x40] ;  /* 0x00004009008479ee */ /* 0x000fe20008340000 */
[----:B---3--:R-:W-:Y:S01]  /*5ec0*/  IMAD R203, R196, UR18, RZ ;  /* 0x00000012c4cb7c24 */ /* 0x008fe2000f8e02ff */
[----:B------:R-:W3:Y:S01]  /*5ed0*/  LDCU.64 UR22, c[0x0][0x398] ;  /* 0x00007300ff1677ac */ /* 0x000ee20008000a00 */
[----:B------:R-:W0:Y:S01]  /*5ee0*/  LDCU.64 UR10, c[0x0][0x398] ;  /* 0x00007300ff0a77ac */ /* 0x000e220008000a00 */
[----:B------:R-:W0:Y:S01]  /*5ef0*/  LDCU.64 UR24, c[0x0][0x398] ;  /* 0x00007300ff1877ac */ /* 0x000e220008000a00 */
[----:B------:R-:W0:Y:S01]  /*5f00*/  LDCU.64 UR28, c[0x0][0x398] ;  /* 0x00007300ff1c77ac */ /* 0x000e220008000a00 */
[----:B------:R-:W0:Y:S01]  /*5f10*/  @!P1 SYNCS.CCTL.IV [UR8+0xa008] ;  /* 0x00a00800ff0099b1 */ /* 0x000e220008000008 */
[----:B------:R-:W0:Y:S01]  /*5f20*/  LDCU.64 UR14, c[0x0][0x398] ;  /* 0x00007300ff0e77ac */ /* 0x000e220008000a00 */
[----:B------:R-:W0:Y:S01]  /*5f30*/  LDCU.64 UR16, c[0x0][0x398] ;  /* 0x00007300ff1077ac */ /* 0x000e220008000a00 */
[----:B--2---:R-:W-:Y:S01]  /*5f40*/  IMAD.MOV.U32 R227, RZ, RZ, R68 ;  /* 0x000000ffffe37224 */ /* 0x004fe200078e0044 */
[----:B------:R-:W-:Y:S01]  /*5f50*/  STL [R1], R41 ;  /* 0x0000002901007387 */ /* 0x000fe20000100800 */
[----:B------:R-:W-:-:S02]  /*5f60*/  IMAD.MOV.U32 R226, RZ, RZ, R69 ;  /* 0x000000ffffe27224 */ /* 0x000fc400078e0045 */
[----:B------:R-:W-:Y:S01]  /*5f70*/  IMAD.MOV.U32 R225, RZ, RZ, R70 ;  /* 0x000000ffffe17224 */ /* 0x000fe200078e0046 */
[----:B------:R2:W-:Y:S01]  /*5f80*/  STL [R1+0x4], R42 ;  /* 0x0000042a01007387 */ /* 0x0005e20000100800 */
[----:B------:R-:W-:Y:S02]  /*5f90*/  IMAD.MOV.U32 R224, RZ, RZ, R71 ;  /* 0x000000ffffe07224 */ /* 0x000fe400078e0047 */
[----:B------:R-:W-:Y:S02]  /*5fa0*/  IMAD.MOV.U32 R223, RZ, RZ, R72 ;  /* 0x000000ffffdf7224 */ /* 0x000fe400078e0048 */
[----:B------:R-:W-:Y:S02]  /*5fb0*/  IMAD.MOV.U32 R222, RZ, RZ, R73 ;  /* 0x000000ffffde7224 */ /* 0x000fe400078e0049 */
[----:B------:R-:W-:Y:S02]  /*5fc0*/  IMAD.MOV.U32 R221, RZ, RZ, R74 ;  /* 0x000000ffffdd7224 */ /* 0x000fe400078e004a */
[----:B------:R-:W-:-:S02]  /*5fd0*/  IMAD.MOV.U32 R220, RZ, RZ, R75 ;  /* 0x000000ffffdc7224 */ /* 0x000fc400078e004b */
[----:B------:R-:W-:Y:S02]  /*5fe0*/  IMAD.MOV.U32 R219, RZ, RZ, R76 ;  /* 0x000000ffffdb7224 */ /* 0x000fe400078e004c */
        /* <DEDUP_REMOVED lines=11> */
[----:B------:R-:W0:Y:S01]  /*60a0*/  LDTM.x64 R68, tmem[UR9+0x80] ;  /* 0x00008009004479ee */ /* 0x000e220008340000 */
[----:B------:R-:W-:Y:S02]  /*60b0*/  IMAD.MOV.U32 R4, RZ, RZ, R35 ;  /* 0x000000ffff047224 */ /* 0x000fe400078e0023 */
[----:B------:R-:W-:Y:S02]  /*60c0*/  IMAD.MOV.U32 R7, RZ, RZ, R32 ;  /* 0x000000ffff077224 */ /* 0x000fe400078e0020 */
[----:B------:R-:W-:Y:S02]  /*60d0*/  IMAD.MOV.U32 R8, RZ, RZ, R33 ;  /* 0x000000ffff087224 */ /* 0x000fe400078e0021 */
[----:B------:R-:W-:Y:S02]  /*60e0*/  IMAD.MOV.U32 R16, RZ, RZ, R25 ;  /* 0x000000ffff107224 */ /* 0x000fe400078e0019 */
[----:B------:R-:W-:Y:S02]  /*60f0*/  IMAD.MOV.U32 R15, RZ, RZ, R24 ;  /* 0x000000ffff0f7224 */ /* 0x000fe400078e0018 */
[----:B------:R-:W-:-:S02]  /*6100*/  IMAD.MOV.U32 R20, RZ, RZ, R29 ;  /* 0x000000ffff147224 */ /* 0x000fc400078e001d */
[----:B------:R-:W-:Y:S01]  /*6110*/  IMAD.MOV.U32 R19, RZ, RZ, R28 ;  /* 0x000000ffff137224 */ /* 0x000fe200078e001c */
[----:B------:R-:W-:Y:S01]  /*6120*/  F2FP.F16.F32.PACK_AB R3, R16, R15 ;  /* 0x0000000f1003723e */ /* 0x000fe200000000ff */
[----:B------:R-:W-:Y:S02]  /*6130*/  IMAD.MOV.U32 R18, RZ, RZ, R27 ;  /* 0x000000ffff127224 */ /* 0x000fe400078e001b */
[----:B------:R-:W-:Y:S01]  /*6140*/  IMAD.MOV.U32 R17, RZ, RZ, R26 ;  /* 0x000000ffff117224 */ /* 0x000fe200078e001a */
[----:B------:R-:W-:Y:S01]  /*6150*/  F2FP.F16.F32.PACK_AB R0, R20, R19 ;  /* 0x000000131400723e */ /* 0x000fe200000000ff */
[----:B------:R-:W-:Y:S02]  /*6160*/  IMAD.MOV.U32 R14, RZ, RZ, R40 ;  /* 0x000000ffff0e7224 */ /* 0x000fe400078e0028 */
[----:B------:R-:W-:Y:S01]  /*6170*/  IMAD.MOV.U32 R13, RZ, RZ, R39 ;  /* 0x000000ffff0d7224 */ /* 0x000fe200078e0027 */
[----:B------:R-:W-:Y:S01]  /*6180*/  F2FP.F16.F32.PACK_AB R2, R18, R17 ;  /* 0x000000111202723e */ /* 0x000fe200000000ff */
[----:B------:R-:W-:Y:S01]  /*6190*/  IMAD.MOV.U32 R12, RZ, RZ, R38 ;  /* 0x000000ffff0c7224 */ /* 0x000fe200078e0026 */
[----:B0-----:R-:W-:Y:S01]  /*61a0*/  F2FP.F16.F32.PACK_AB R79, R79, R4 ;  /* 0x000000044f4f723e */ /* 0x001fe200000000ff */
[----:B------:R-:W-:Y:S01]  /*61b0*/  IMAD R4, R198, R201, RZ ;  /* 0x000000c9c6047224 */ /* 0x000fe200078e02ff */
[----:B------:R-:W-:Y:S01]  /*61c0*/  F2FP.F16.F32.PACK_AB R200, R76, R7 ;  /* 0x000000074cc8723e */ /* 0x000fe200000000ff */
[----:B------:R-:W-:Y:S01]  /*61d0*/  IMAD.MOV.U32 R11, RZ, RZ, R37 ;  /* 0x000000ffff0b7224 */ /* 0x000fe200078e0025 */
[----:B------:R-:W-:Y:S01]  /*61e0*/  F2FP.F16.F32.PACK_AB R199, R77, R8 ;  /* 0x000000084dc7723e */ /* 0x000fe200000000ff */
[----:B------:R-:W-:Y:S01]  /*61f0*/  IMAD.MOV.U32 R10, RZ, RZ, R36 ;  /* 0x000000ffff0a7224 */ /* 0x000fe200078e0024 */
[C---:B------:R-:W-:Y:S01]  /*6200*/  LEA R76, P2, R4.reuse, UR4, 0x1 ;  /* 0x00000004044c7c11 */ /* 0x040fe2000f8408ff */
[----:B------:R-:W-:Y:S01]  /*6210*/  IMAD.MOV.U32 R9, RZ, RZ, R34 ;  /* 0x000000ffff097224 */ /* 0x000fe200078e0022 */
[----:B------:R-:W-:Y:S01]  /*6220*/  F2FP.F16.F32.PACK_AB R202, R73, R72 ;  /* 0x0000004849ca723e */ /* 0x000fe200000000ff */
[----:B------:R-:W-:Y:S01]  /*6230*/  IMAD.MOV.U32 R6, RZ, RZ, R31 ;  /* 0x000000ffff067224 */ /* 0x000fe200078e001f */
[----:B------:R-:W-:Y:S01]  /*6240*/  LEA.HI.X.SX32 R77, R4, UR5, 0x1, P2 ;  /* 0x00000005044d7c11 */ /* 0x000fe200090f0eff */
[----:B------:R-:W-:Y:S01]  /*6250*/  IMAD.MOV.U32 R5, RZ, RZ, R30 ;  /* 0x000000ffff057224 */ /* 0x000fe200078e001e */
[----:B------:R-:W-:Y:S01]  /*6260*/  F2FP.F16.F32.PACK_AB R84, R84, R14 ;  /* 0x0000000e5454723e */ /* 0x000fe200000000ff */
[----:B------:R-:W-:Y:S01]  /*6270*/  IMAD.MOV.U32 R252, RZ, RZ, R43 ;  /* 0x000000fffffc7224 */ /* 0x000fe200078e002b */
[----:B------:R-:W-:Y:S01]  /*6280*/  F2FP.F16.F32.PACK_AB R83, R83, R13 ;  /* 0x0000000d5353723e */ /* 0x000fe200000000ff */
[----:B------:R-:W-:Y:S01]  /*6290*/  IMAD.WIDE R72, R203, 0x2, R76 ;  /* 0x00000002cb487825 */ /* 0x000fe200078e024c */
[----:B------:R-:W-:-:S02]  /*62a0*/  F2FP.F16.F32.PACK_AB R82, R82, R12 ;  /* 0x0000000c5252723e */ /* 0x000fc400000000ff */
[----:B------:R-:W-:Y:S01]  /*62b0*/  F2FP.F16.F32.PACK_AB R81, R81, R11 ;  /* 0x0000000b5151723e */ /* 0x000fe200000000ff */
[----:B------:R-:W-:Y:S01]  /*62c0*/  IMAD.MOV.U32 R251, RZ, RZ, R44 ;  /* 0x000000fffffb7224 */ /* 0x000fe200078e002c */
        /* <DEDUP_REMOVED lines=29> */
[----:B------:R-:W-:-:S02]  /*64a0*/  IMAD R201, R201, 0x80, R4 ;  /* 0x00000080c9c97824 */ /* 0x000fc400078e0204 */
[----:B--2---:R-:W0:Y:S01]  /*64b0*/  LDTM.x64 R4, tmem[UR9+0xc0] ;  /* 0x0000c009000479ee */ /* 0x004e220008340000 */
[----:B------:R-:W-:Y:S01]  /*64c0*/  NOP ;  /* 0x0000000000007918 */ /* 0x000fe20000000000 */
[----:B------:R2:W-:Y:S01]  /*64d0*/  @P0 STG.E.U16 desc[UR20][R72.64], R3 ;  /* 0x0000000348000986 */ /* 0x0005e2000c101514 */
[----:B------:R-:W-:Y:S01]  /*64e0*/  ISETP.GE.AND P0, PT, R197, UR6, PT ;  /* 0x00000006c5007c0c */ /* 0x000fe2000bf06270 */
[----:B------:R-:W0:Y:S01]  /*64f0*/  LDCU.64 UR8, c[0x0][0x398] ;  /* 0x00007300ff0877ac */ /* 0x000e220008000a00 */
[C---:B------:R-:W-:Y:S02]  /*6500*/  LEA R68, P1, R201.reuse, UR4, 0x1 ;  /* 0x00000004c9447c11 */ /* 0x040fe4000f8208ff */
[----:B----4-:R-:W-:Y:S01]  /*6510*/  ISETP.LT.AND P0, PT, R196, UR33, !P0 ;  /* 0x00000021c4007c0c */ /* 0x010fe2000c701270 */
[----:B------:R-:W4:Y:S01]  /*6520*/  LDCU UR6, c[0x0][0x398] ;  /* 0x00007300ff0677ac */ /* 0x000f220008000800 */
[----:B------:R-:W-:Y:S02]  /*6530*/  LEA.HI.X.SX32 R69, R201, UR5, 0x1, P1 ;  /* 0x00000005c9457c11 */ /* 0x000fe400088f0eff */
[----:B------:R-:W-:Y:S01]  /*6540*/  PRMT R201, R3, 0x7632, R201 ;  /* 0x0000763203c97816 */ /* 0x000fe200000000c9 */
[----:B------:R-:W0:Y:S01]  /*6550*/  LDCU.64 UR4, c[0x0][0x398] ;  /* 0x00007300ff0477ac */ /* 0x000e220008000a00 */
[----:B------:R-:W-:-:S04]  /*6560*/  IMAD.WIDE R204, R203, 0x2, R68 ;  /* 0x00000002cbcc7825 */ /* 0x000fc800078e0244 */
[----:B--2---:R-:W-:-:S03]  /*6570*/  VIADD R72, R196, 0x1 ;  /* 0x00000001c4487836 */ /* 0x004fc60000000000 */
[----:B------:R2:W-:Y:S01]  /*6580*/  @P0 STG.E.U16 desc[UR20][R204.64], R71 ;  /* 0x00000047cc000986 */ /* 0x0005e2000c101514 */
[----:B------:R-:W-:Y:S01]  /*6590*/  VIADD R203, R203, UR18 ;  /* 0x00000012cbcb7c36 */ /* 0x000fe20008000000 */
[----:B------:R-:W-:-:S03]  /*65a0*/  ISETP.GE.AND P0, PT, R72, UR7, PT ;  /* 0x0000000748007c0c */ /* 0x000fc6000bf06270 */
[----:B------:R-:W-:Y:S01]  /*65b0*/  IMAD.WIDE R72, R203, 0x2, R76 ;  /* 0x00000002cb487825 */ /* 0x000fe200078e024c */
[----:B-----5:R-:W-:Y:S01]  /*65c0*/  ISETP.LT.AND P1, PT, R198, UR12, !P0 ;  /* 0x0000000cc6007c0c */ /* 0x020fe2000c721270 */
[----:B------:R-:W5:Y:S01]  /*65d0*/  LDCU UR12, c[0x0][0x398] ;  /* 0x00007300ff0c77ac */ /* 0x000f620008000800 */
[----:B-1----:R-:W-:Y:S01]  /*65e0*/  ISETP.LT.AND P0, PT, R197, UR26, !P0 ;  /* 0x0000001ac5007c0c */ /* 0x002fe2000c701270 */
[----:B------:R-:W-:Y:S01]  /*65f0*/  IMAD.WIDE R206, R203, 0x2, R68 ;  /* 0x00000002cbce7825 */ /* 0x000fe200078e0244 */
[----:B--2---:R-:W-:Y:S01]  /*6600*/  PRMT R71, R71, 0x7632, R71 ;  /* 0x0000763247477816 */ /* 0x004fe20000000047 */
[----:B------:R-:W1:Y:S02]  /*6610*/  LDCU UR26, c[0x0][0x398] ;  /* 0x00007300ff1a77ac */ /* 0x000e640008000800 */
[----:B------:R-:W-:-:S06]  /*6620*/  VIADD R3, R196, 0x2 ;  /* 0x00000002c4037836 */ /* 0x000fcc0000000000 */
[----:B------:R2:W-:Y:S04]  /*6630*/  @P1 STG.E.U16 desc[UR20][R72.64], R201 ;  /* 0x000000c948001986 */ /* 0x0005e8000c101514 */
[----:B------:R0:W-:Y:S01]  /*6640*/  @P0 STG.E.U16 desc[UR20][R206.64], R71 ;  /* 0x00000047ce000986 */ /* 0x0001e2000c101514 */
[----:B------:R-:W-:-:S04]  /*6650*/  ISETP.GE.AND P0, PT, R3, UR7, PT ;  /* 0x0000000703007c0c */ /* 0x000fc8000bf06270 */
[----:B---3--:R-:W-:Y:S01]  /*6660*/  ISETP.LT.AND P1, PT, R198, UR22, !P0 ;  /* 0x00000016c6007c0c */ /* 0x008fe2000c721270 */
[----:B------:R-:W-:Y:S01]  /*6670*/  VIADD R203, R203, UR18 ;  /* 0x00000012cbcb7c36 */ /* 0x000fe20008000000 */
[----:B------:R-:W-:Y:S01]  /*6680*/  ISETP.LT.AND P0, PT, R197, UR10, !P0 ;  /* 0x0000000ac5007c0c */ /* 0x000fe2000c701270 */
[----:B------:R-:W-:Y:S01]  /*6690*/  VIADD R3, R196, 0x3 ;  /* 0x00000003c4037836 */ /* 0x000fe20000000000 */
[----:B--2---:R-:W2:Y:S01]  /*66a0*/  LDL.LU R201, [R1+0x4] ;  /* 0x0000040001c97983 */ /* 0x004ea20000300800 */
[C---:B------:R-:W-:Y:S01]  /*66b0*/  IMAD.WIDE R204, R203.reuse, 0x2, R76 ;  /* 0x00000002cbcc7825 */ /* 0x040fe200078e024c */
[----:B------:R-:W3:Y:S01]  /*66c0*/  LDCU UR10, c[0x0][0x398] ;  /* 0x00007300ff0a77ac */ /* 0x000ee20008000800 */
[----:B0-----:R-:W-:Y:S01]  /*66d0*/  PRMT R71, R2, 0x7632, R71 ;  /* 0x0000763202477816 */ /* 0x001fe20000000047 */
[----:B------:R-:W3:Y:S01]  /*66e0*/  LDL.LU R207, [R1] ;  /* 0x0000000001cf7983 */ /* 0x000ee20000300800 */
[----:B------:R-:W-:Y:S01]  /*66f0*/  IMAD.WIDE R72, R203, 0x2, R68 ;  /* 0x00000002cb487825 */ /* 0x000fe200078e0244 */
[----:B------:R-:W0:Y:S01]  /*6700*/  LDCU UR22, c[0x0][0x398] ;  /* 0x00007300ff1677ac */ /* 0x000e220008000800 */
[----:B------:R-:W-:-:S02]  /*6710*/  F2FP.F16.F32.PACK_AB R87, R87, R252 ;  /* 0x000000fc5757723e */ /* 0x000fc400000000ff */
[----:B------:R1:W-:Y:S01]  /*6720*/  @P1 STG.E.U16 desc[UR20][R204.64], R2 ;  /* 0x00000002cc001986 */ /* 0x0003e2000c101514 */
[----:B------:R-:W-:Y:S01]  /*6730*/  VIADD R203, R203, UR18 ;  /* 0x00000012cbcb7c36 */ /* 0x000fe20008000000 */
[----:B------:R-:W-:Y:S02]  /*6740*/  F2FP.F16.F32.PACK_AB R88, R88, R251 ;  /* 0x000000fb5858723e */ /* 0x000fe400000000ff */
[----:B------:R0:W-:Y:S01]  /*6750*/  @P0 STG.E.U16 desc[UR20][R72.64], R70 ;  /* 0x0000004648000986 */ /* 0x0001e2000c101514 */
[----:B------:R-:W-:Y:S02]  /*6760*/  ISETP.GE.AND P0, PT, R3, UR7, PT ;  /* 0x0000000703007c0c */ /* 0x000fe4000bf06270 */
[----:B------:R-:W-:Y:S02]  /*6770*/  F2FP.F16.F32.PACK_AB R89, R89, R250 ;  /* 0x000000fa5959723e */ /* 0x000fe400000000ff */
[----:B------:R-:W-:Y:S01]  /*6780*/  ISETP.LT.AND P1, PT, R198, UR4, !P0 ;  /* 0x00000004c6007c0c */ /* 0x000fe2000c721270 */
[----:B------:R-:W4:Y:S01]  /*6790*/  LDCU UR4, c[0x0][0x398] ;  /* 0x00007300ff0477ac */ /* 0x000f220008000800 */
[----:B------:R-:W-:Y:S01]  /*67a0*/  ISETP.LT.AND P0, PT, R197, UR24, !P0 ;  /* 0x00000018c5007c0c */ /* 0x000fe2000c701270 */
[----:B-1----:R-:W-:Y:S01]  /*67b0*/  IMAD.WIDE R2, R203, 0x2, R76 ;  /* 0x00000002cb027825 */ /* 0x002fe200078e024c */
[----:B------:R-:W-:Y:S01]  /*67c0*/  F2FP.F16.F32.PACK_AB R90, R90, R249 ;  /* 0x000000f95a5a723e */ /* 0x000fe200000000ff */
[----:B------:R-:W1:Y:S01]  /*67d0*/  LDCU UR24, c[0x0][0x398] ;  /* 0x00007300ff1877ac */ /* 0x000e620008000800 */
[----:B------:R-:W-:Y:S01]  /*67e0*/  F2FP.F16.F32.PACK_AB R91, R91, R248 ;  /* 0x000000f85b5b723e */ /* 0x000fe200000000ff */
[----:B0-----:R-:W-:Y:S01]  /*67f0*/  IMAD.WIDE R72, R203, 0x2, R68 ;  /* 0x00000002cb487825 */ /* 0x001fe200078e0244 */
[----:B------:R-:W-:-:S02]  /*6800*/  F2FP.F16.F32.PACK_AB R92, R92, R247 ;  /* 0x000000f75c5c723e */ /* 0x000fc400000000ff */
[----:B------:R-:W-:Y:S01]  /*6810*/  F2FP.F16.F32.PACK_AB R93, R93, R246 ;  /* 0x000000f65d5d723e */ /* 0x000fe200000000ff */
[----:B------:R-:W-:Y:S01]  /*6820*/  VIADD R203, R203, UR18 ;  /* 0x00000012cbcb7c36 */ /* 0x000fe20008000000 */
[----:B------:R-:W-:Y:S01]  /*6830*/  F2FP.F16.F32.PACK_AB R94, R94, R245 ;  /* 0x000000f55e5e723e */ /* 0x000fe200000000ff */
[----:B------:R0:W-:Y:S01]  /*6840*/  @P1 STG.E.U16 desc[UR20][R2.64], R71 ;  /* 0x0000004702001986 */ /* 0x0001e2000c101514 */
[----:B------:R-:W-:Y:S02]  /*6850*/  F2FP.F16.F32.PACK_AB R95, R95, R244 ;  /* 0x000000f45f5f723e */ /* 0x000fe400000000ff */
[----:B------:R-:W-:Y:S02]  /*6860*/  F2FP.F16.F32.PACK_AB R96, R96, R243 ;  /* 0x000000f36060723e */ /* 0x000fe400000000ff */
[----:B------:R-:W-:Y:S02]  /*6870*/  F2FP.F16.F32.PACK_AB R97, R97, R242 ;  /* 0x000000f26161723e */ /* 0x000fe400000000ff */
[----:B------:R-:W-:-:S02]  /*6880*/  F2FP.F16.F32.PACK_AB R98, R98, R241 ;  /* 0x000000f16262723e */ /* 0x000fc400000000ff */
[----:B------:R-:W-:Y:S02]  /*6890*/  F2FP.F16.F32.PACK_AB R99, R99, R240 ;  /* 0x000000f06363723e */ /* 0x000fe400000000ff */
[----:B------:R-:W-:Y:S02]  /*68a0*/  F2FP.F16.F32.PACK_AB R100, R100, R239 ;  /* 0x000000ef6464723e */ /* 0x000fe400000000ff */
[----:B0-----:R-:W-:Y:S01]  /*68b0*/  PRMT R3, R70, 0x7632, R3 ;  /* 0x0000763246037816 */ /* 0x001fe20000000003 */
[----:B------:R-:W-:Y:S01]  /*68c0*/  VIADD R70, R196, 0x4 ;  /* 0x00000004c4467836 */ /* 0x000fe20000000000 */
[----:B------:R-:W-:Y:S02]  /*68d0*/  F2FP.F16.F32.PACK_AB R101, R101, R238 ;  /* 0x000000ee6565723e */ /* 0x000fe400000000ff */
[----:B------:R-:W-:Y:S01]  /*68e0*/  F2FP.F16.F32.PACK_AB R102, R102, R237 ;  /* 0x000000ed6666723e */ /* 0x000fe200000000ff */
[----:B------:R0:W-:Y:S01]  /*68f0*/  @P0 STG.E.U16 desc[UR20][R72.64], R3 ;  /* 0x0000000348000986 */ /* 0x0001e2000c101514 */
[----:B------:R-:W-:Y:S01]  /*6900*/  ISETP.GE.AND P0, PT, R70, UR7, PT ;  /* 0x0000000746007c0c */ /* 0x000fe2000bf06270 */
[----:B------:R-:W-:Y:S01]  /*6910*/  IMAD.WIDE R70, R203, 0x2, R76 ;  /* 0x00000002cb467825 */ /* 0x000fe200078e024c */
[----:B------:R-:W-:-:S02]  /*6920*/  F2FP.F16.F32.PACK_AB R103, R103, R236 ;  /* 0x000000ec6767723e */ /* 0x000fc400000000ff */
[----:B------:R-:W-:Y:S01]  /*6930*/  ISETP.LT.AND P1, PT, R198, UR28, !P0 ;  /* 0x0000001cc6007c0c */ /* 0x000fe2000c721270 */
[----:B------:R-:W1:Y:S01]  /*6940*/  LDCU UR28, c[0x0][0x398] ;  /* 0x00007300ff1c77ac */ /* 0x000e620008000800 */
[----:B------:R-:W-:Y:S02]  /*6950*/  ISETP.LT.AND P0, PT, R197, UR14, !P0 ;  /* 0x0000000ec5007c0c */ /* 0x000fe4000c701270 */
[----:B------:R-:W-:Y:S01]  /*6960*/  F2FP.F16.F32.PACK_AB R104, R104, R235 ;  /* 0x000000eb6868723e */ /* 0x000fe200000000ff */
[----:B------:R-:W1:Y:S01]  /*6970*/  LDCU UR14, c[0x0][0x398] ;  /* 0x00007300ff0e77ac */ /* 0x000e620008000800 */
[----:B------:R-:W-:Y:S01]  /*6980*/  F2FP.F16.F32.PACK_AB R105, R105, R234 ;  /* 0x000000ea6969723e */ /* 0x000fe200000000ff */
[----:B0-----:R-:W-:Y:S01]  /*6990*/  IMAD.WIDE R2, R203, 0x2, R68 ;  /* 0x00000002cb027825 */ /* 0x001fe200078e0244 */
[----:B------:R-:W-:Y:S02]  /*69a0*/  F2FP.F16.F32.PACK_AB R106, R106, R233 ;  /* 0x000000e96a6a723e */ /* 0x000fe400000000ff */
[----:B------:R-:W-:Y:S01]  /*69b0*/  F2FP.F16.F32.PACK_AB R107, R107, R232 ;  /* 0x000000e86b6b723e */ /* 0x000fe200000000ff */
[----:B------:R-:W-:Y:S01]  /*69c0*/  VIADD R72, R196, 0x5 ;  /* 0x00000005c4487836 */ /* 0x000fe20000000000 */
[----:B------:R-:W-:Y:S01]  /*69d0*/  F2FP.F16.F32.PACK_AB R108, R108, R231 ;  /* 0x000000e76c6c723e */ /* 0x000fe200000000ff */
[----:B------:R0:W-:Y:S01]  /*69e0*/  @P1 STG.E.U16 desc[UR20][R70.64], R0 ;  /* 0x0000000046001986 */ /* 0x0001e2000c101514 */
[----:B------:R-:W-:Y:S01]  /*69f0*/  VIADD R203, R203, UR18 ;  /* 0x00000012cbcb7c36 */ /* 0x000fe20008000000 */
[----:B------:R-:W-:-:S02]  /*6a00*/  F2FP.F16.F32.PACK_AB R109, R109, R230 ;  /* 0x000000e66d6d723e */ /* 0x000fc400000000ff */
[----:B------:R1:W-:Y:S01]  /*6a10*/  @P0 STG.E.U16 desc[UR20][R2.64], R202 ;  /* 0x000000ca02000986 */ /* 0x0003e2000c101514 */
[----:B------:R-:W-:Y:S01]  /*6a20*/  ISETP.GE.AND P0, PT, R72, UR7, PT ;  /* 0x0000000748007c0c */ /* 0x000fe2000bf06270 */
[----:B------:R-:W-:Y:S01]  /*6a30*/  IMAD.WIDE R72, R203, 0x2, R68 ;  /* 0x00000002cb487825 */ /* 0x000fe200078e0244 */
[----:B------:R-:W-:Y:S02]  /*6a40*/  F2FP.F16.F32.PACK_AB R110, R110, R229 ;  /* 0x000000e56e6e723e */ /* 0x000fe400000000ff */
[----:B------:R-:W-:Y:S01]  /*6a50*/  ISETP.LT.AND P1, PT, R198, UR8, !P0 ;  /* 0x00000008c6007c0c */ /* 0x000fe2000c721270 */
[----:B------:R-:W2:Y:S01]  /*6a60*/  LDCU UR8, c[0x0][0x398] ;  /* 0x00007300ff0877ac */ /* 0x000ea20008000800 */
[----:B------:R-:W-:Y:S01]  /*6a70*/  ISETP.LT.AND P0, PT, R197, UR16, !P0 ;  /* 0x00000010c5007c0c */ /* 0x000fe2000c701270 */
[----:B0-----:R-:W-:Y:S01]  /*6a80*/  IMAD.WIDE R70, R203, 0x2, R76 ;  /* 0x00000002cb467825 */ /* 0x001fe200078e024c */
[----:B------:R-:W-:Y:S01]  /*6a90*/  F2FP.F16.F32.PACK_AB R111, R111, R228 ;  /* 0x000000e46f6f723e */ /* 0x000fe200000000ff */
[----:B------:R-:W0:Y:S01]  /*6aa0*/  LDCU UR16, c[0x0][0x398] ;  /* 0x00007300ff1077ac */ /* 0x000e220008000800 */
[----:B------:R-:W-:Y:S01]  /*6ab0*/  F2FP.F16.F32.PACK_AB R112, R112, R227 ;  /* 0x000000e37070723e */ /* 0x000fe200000000ff */
[----:B------:R-:W-:Y:S01]  /*6ac0*/  VIADD R203, R203, UR18 ;  /* 0x00000012cbcb7c36 */ /* 0x000fe20008000000 */
[----:B-1----:R-:W-:Y:S01]  /*6ad0*/  PRMT R3, R0, 0x7632, R3 ;  /* 0x0000763200037816 */ /* 0x002fe20000000003 */
[----:B------:R-:W-:Y:S01]  /*6ae0*/  VIADD R0, R196, 0x6 ;  /* 0x00000006c4007836 */ /* 0x000fe20000000000 */
[----:B------:R-:W-:-:S02]  /*6af0*/  F2FP.F16.F32.PACK_AB R113, R113, R226 ;  /* 0x000000e27171723e */ /* 0x000fc400000000ff */
[----:B------:R-:W-:Y:S01]  /*6b00*/  F2FP.F16.F32.PACK_AB R114, R114, R225 ;  /* 0x000000e17272723e */ /* 0x000fe200000000ff */
[----:B------:R1:W-:Y:S01]  /*6b10*/  @P1 STG.E.U16 desc[UR20][R70.64], R3 ;  /* 0x0000000346001986 */ /* 0x0003e2000c101514 */
[----:B------:R-:W-:Y:S02]  /*6b20*/  F2FP.F16.F32.PACK_AB R115, R115, R224 ;  /* 0x000000e07373723e */ /* 0x000fe400000000ff */
[----:B------:R-:W-:Y:S02]  /*6b30*/  F2FP.F16.F32.PACK_AB R116, R116, R223 ;  /* 0x000000df7474723e */ /* 0x000fe400000000ff */
[----:B------:R-:W-:Y:S02]  /*6b40*/  F2FP.F16.F32.PACK_AB R117, R117, R222 ;  /* 0x000000de7575723e */ /* 0x000fe400000000ff */
[----:B------:R-:W-:Y:S02]  /*6b50*/  F2FP.F16.F32.PACK_AB R118, R118, R221 ;  /* 0x000000dd7676723e */ /* 0x000fe400000000ff */
[----:B------:R-:W-:-:S02]  /*6b60*/  F2FP.F16.F32.PACK_AB R119, R119, R220 ;  /* 0x000000dc7777723e */ /* 0x000fc400000000ff */
[----:B------:R-:W-:Y:S01]  /*6b70*/  F2FP.F16.F32.PACK_AB R120, R120, R219 ;  /* 0x000000db7878723e */ /* 0x000fe200000000ff */
[----:B-1----:R-:W-:Y:S01]  /*6b80*/  IMAD.WIDE R2, R203, 0x2, R76 ;  /* 0x00000002cb027825 */ /* 0x002fe200078e024c */
[----:B------:R-:W-:Y:S02]  /*6b90*/  PRMT R71, R202, 0x7632, R71 ;  /* 0x00007632ca477816 */ /* 0x000fe40000000047 */
[----:B------:R-:W-:Y:S02]  /*6ba0*/  F2FP.F16.F32.PACK_AB R121, R121, R218 ;  /* 0x000000da7979723e */ /* 0x000fe400000000ff */
[----:B------:R-:W-:Y:S01]  /*6bb0*/  F2FP.F16.F32.PACK_AB R122, R122, R217 ;  /* 0x000000d97a7a723e */ /* 0x000fe200000000ff */
[----:B------:R1:W-:Y:S01]  /*6bc0*/  @P0 STG.E.U16 desc[UR20][R72.64], R71 ;  /* 0x0000004748000986 */ /* 0x0003e2000c101514 */
[----:B------:R-:W-:Y:S01]  /*6bd0*/  ISETP.GE.AND P0, PT, R0, UR7, PT ;  /* 0x0000000700007c0c */ /* 0x000fe2000bf06270 */
[----:B------:R-:W-:Y:S01]  /*6be0*/  VIADD R0, R196, 0x7 ;  /* 0x00000007c4007836 */ /* 0x000fe20000000000 */
[----:B------:R-:W-:-:S02]  /*6bf0*/  F2FP.F16.F32.PACK_AB R123, R123, R216 ;  /* 0x000000d87b7b723e */ /* 0x000fc400000000ff */
[----:B------:R-:W-:Y:S02]  /*6c00*/  ISETP.LT.AND P1, PT, R198, UR30, !P0 ;  /* 0x0000001ec6007c0c */ /* 0x000fe4000c721270 */
[----:B------:R-:W-:Y:S02]  /*6c10*/  ISETP.LT.AND P0, PT, R197, UR32, !P0 ;  /* 0x00000020c5007c0c */ /* 0x000fe4000c701270 */
[----:B------:R-:W-:Y:S02]  /*6c20*/  F2FP.F16.F32.PACK_AB R124, R124, R215 ;  /* 0x000000d77c7c723e */ /* 0x000fe400000000ff */
[----:B------:R-:W-:Y:S01]  /*6c30*/  F2FP.F16.F32.PACK_AB R125, R125, R214 ;  /* 0x000000d67d7d723e */ /* 0x000fe200000000ff */
[----:B-1----:R-:W-:Y:S01]  /*6c40*/  IMAD.WIDE R70, R203, 0x2, R68 ;  /* 0x00000002cb467825 */ /* 0x002fe200078e0244 */
[----:B------:R-:W-:Y:S02]  /*6c50*/  F2FP.F16.F32.PACK_AB R126, R126, R213 ;  /* 0x000000d57e7e723e */ /* 0x000fe400000000ff */
[----:B------:R-:W-:Y:S01]  /*6c60*/  F2FP.F16.F32.PACK_AB R127, R127, R212 ;  /* 0x000000d47f7f723e */ /* 0x000fe200000000ff */
[----:B------:R-:W-:Y:S01]  /*6c70*/  VIADD R203, R203, UR18 ;  /* 0x00000012cbcb7c36 */ /* 0x000fe20008000000 */
[----:B------:R-:W-:Y:S01]  /*6c80*/  F2FP.F16.F32.PACK_AB R128, R128, R210 ;  /* 0x000000d28080723e */ /* 0x000fe200000000ff */
[----:B------:R1:W-:Y:S01]  /*6c90*/  @P1 STG.E.U16 desc[UR20][R2.64], R74 ;  /* 0x0000004a02001986 */ /* 0x0003e2000c101514 */
[----:B------:R-:W-:Y:S01]  /*6ca0*/  VIADD R72, R196, 0x14 ;  /* 0x00000014c4487836 */ /* 0x000fe20000000000 */
[----:B------:R-:W-:-:S02]  /*6cb0*/  F2FP.F16.F32.PACK_AB R129, R129, R211 ;  /* 0x000000d38181723e */ /* 0x000fc400000000ff */
[----:B------:R-:W-:Y:S02]  /*6cc0*/  F2FP.F16.F32.PACK_AB R130, R130, R209 ;  /* 0x000000d18282723e */ /* 0x000fe400000000ff */
[----:B------:R-:W-:Y:S02]  /*6cd0*/  F2FP.F16.F32.PACK_AB R131, R131, R208 ;  /* 0x000000d08383723e */ /* 0x000fe400000000ff */
[----:B------:R-:W-:Y:S02]  /*6ce0*/  F2FP.F16.F32.PACK_AB R4, R4, R132 ;  /* 0x000000840404723e */ /* 0x000fe400000000ff */
[----:B------:R-:W-:Y:S02]  /*6cf0*/  F2FP.F16.F32.PACK_AB R133, R5, R133 ;  /* 0x000000850585723e */ /* 0x000fe400000000ff */
[----:B-1----:R-:W-:Y:S01]  /*6d00*/  PRMT R3, R74, 0x7632, R3 ;  /* 0x000076324a037816 */ /* 0x002fe20000000003 */
[----:B------:R-:W-:Y:S01]  /*6d10*/  VIADD R74, R196, 0x3e ;  /* 0x0000003ec44a7836 */ /* 0x000fe20000000000 */
[----:B------:R-:W-:-:S02]  /*6d20*/  F2FP.F16.F32.PACK_AB R6, R6, R134 ;  /* 0x000000860606723e */ /* 0x000fc400000000ff */
[----:B------:R-:W-:Y:S01]  /*6d30*/  F2FP.F16.F32.PACK_AB R135, R7, R135 ;  /* 0x000000870787723e */ /* 0x000fe200000000ff */
[----:B------:R1:W-:Y:S01]  /*6d40*/  @P0 STG.E.U16 desc[UR20][R70.64], R3 ;  /* 0x0000000346000986 */ /* 0x0003e2000c101514 */
[----:B------:R-:W-:Y:S01]  /*6d50*/  ISETP.GE.AND P0, PT, R0, UR7, PT ;  /* 0x0000000700007c0c */ /* 0x000fe2000bf06270 */
[----:B------:R-:W-:Y:S01]  /*6d60*/  VIADD R0, R196, 0x8 ;  /* 0x00000008c4007836 */ /* 0x000fe20000000000 */
[----:B------:R-:W-:Y:S02]  /*6d70*/  F2FP.F16.F32.PACK_AB R8, R8, R136 ;  /* 0x000000880808723e */ /* 0x000fe400000000ff */
[----:B----4-:R-:W-:Y:S01]  /*6d80*/  ISETP.LT.AND P1, PT, R198, UR4, !P0 ;  /* 0x00000004c6007c0c */ /* 0x010fe2000c721270 */
[----:B------:R-:W4:Y:S01]  /*6d90*/  LDCU UR4, c[0x0][0x398] ;  /* 0x00007300ff0477ac */ /* 0x000f220008000800 */
[----:B------:R-:W-:Y:S02]  /*6da0*/  ISETP.LT.AND P0, PT, R197, UR6, !P0 ;  /* 0x00000006c5007c0c */ /* 0x000fe4000c701270 */
[----:B------:R-:W-:Y:S01]  /*6db0*/  F2FP.F16.F32.PACK_AB R137, R9, R137 ;  /* 0x000000890989723e */ /* 0x000fe200000000ff */
[----:B------:R-:W0:Y:S01]  /*6dc0*/  LDCU UR6, c[0x0][0x398] ;  /* 0x00007300ff0677ac */ /* 0x000e220008000800 */
[----:B------:R-:W-:Y:S01]  /*6dd0*/  F2FP.F16.F32.PACK_AB R10, R10, R138 ;  /* 0x0000008a0a0a723e */ /* 0x000fe200000000ff */
[----:B-1----:R-:W-:Y:S01]  /*6de0*/  IMAD.WIDE R2, R203, 0x2, R76 ;  /* 0x00000002cb027825 */ /* 0x002fe200078e024c */
[----:B------:R-:W-:-:S02]  /*6df0*/  F2FP.F16.F32.PACK_AB R139, R11, R139 ;  /* 0x0000008b0b8b723e */ /* 0x000fc400000000ff */
[----:B------:R-:W-:Y:S01]  /*6e00*/  F2FP.F16.F32.PACK_AB R12, R12, R140 ;  /* 0x0000008c0c0c723e */ /* 0x000fe200000000ff */
[----:B------:R-:W-:Y:S01]  /*6e10*/  IMAD.WIDE R70, R203, 0x2, R68 ;  /* 0x00000002cb467825 */ /* 0x000fe200078e0244 */
[----:B------:R-:W-:Y:S01]  /*6e20*/  F2FP.F16.F32.PACK_AB R13, R13, R141 ;  /* 0x0000008d0d0d723e */ /* 0x000fe200000000ff */
[----:B------:R1:W-:Y:S01]  /*6e30*/  @P1 STG.E.U16 desc[UR20][R2.64], R75 ;  /* 0x0000004b02001986 */ /* 0x0003e2000c101514 */
[----:B------:R-:W-:Y:S01]  /*6e40*/  F2FP.F16.F32.PACK_AB R14, R14, R142 ;  /* 0x0000008e0e0e723e */ /* 0x000fe200000000ff */
[----:B------:R-:W-:Y:S01]  /*6e50*/  VIADD R203, R203, UR18 ;  /* 0x00000012cbcb7c36 */ /* 0x000fe20008000000 */
[----:B------:R-:W-:Y:S02]  /*6e60*/  F2FP.F16.F32.PACK_AB R15, R15, R143 ;  /* 0x0000008f0f0f723e */ /* 0x000fe400000000ff */
[----:B------:R-:W-:Y:S02]  /*6e70*/  F2FP.F16.F32.PACK_AB R16, R16, R144 ;  /* 0x000000901010723e */ /* 0x000fe400000000ff */
[----:B------:R-:W-:-:S02]  /*6e80*/  F2FP.F16.F32.PACK_AB R17, R17, R145 ;  /* 0x000000911111723e */ /* 0x000fc400000000ff */
[----:B------:R-:W-:Y:S02]  /*6e90*/  F2FP.F16.F32.PACK_AB R18, R18, R146 ;  /* 0x000000921212723e */ /* 0x000fe400000000ff */
[----:B------:R-:W-:Y:S02]  /*6ea0*/  F2FP.F16.F32.PACK_AB R19, R19, R147 ;  /* 0x000000931313723e */ /* 0x000fe400000000ff */
[----:B-1----:R-:W-:Y:S02]  /*6eb0*/  PRMT R3, R75, 0x7632, R3 ;  /* 0x000076324b037816 */ /* 0x002fe40000000003 */
[----:B------:R-:W-:Y:S02]  /*6ec0*/  F2FP.F16.F32.PACK_AB R20, R20, R148 ;  /* 0x000000941414723e */ /* 0x000fe400000000ff */
[----:B------:R-:W-:Y:S01]  /*6ed0*/  F2FP.F16.F32.PACK_AB R21, R21, R149 ;  /* 0x000000951515723e */ /* 0x000fe200000000ff */
[----:B------:R1:W-:Y:S01]  /*6ee0*/  @P0 STG.E.U16 desc[UR20][R70.64], R3 ;  /* 0x0000000346000986 */ /* 0x0003e2000c101514 */
[----:B------:R-:W-:Y:S01]  /*6ef0*/  ISETP.GE.AND P0, PT, R0, UR7, PT ;  /* 0x0000000700007c0c */ /* 0x000fe2000bf06270 */
[----:B------:R-:W-:Y:S01]  /*6f00*/  VIADD R0, R196, 0x9 ;  /* 0x00000009c4007836 */ /* 0x000fe20000000000 */
[----:B------:R-:W-:-:S02]  /*6f10*/  F2FP.F16.F32.PACK_AB R22, R22, R150 ;  /* 0x000000961616723e */ /* 0x000fc400000000ff */
[----:B----4-:R-:W-:Y:S01]  /*6f20*/  ISETP.LT.AND P1, PT, R198, UR4, !P0 ;  /* 0x00000004c6007c0c */ /* 0x010fe2000c721270 */
[----:B------:R-:W4:Y:S01]  /*6f30*/  LDCU UR4, c[0x0][0x398] ;  /* 0x00007300ff0477ac */ /* 0x000f220008000800 */
[----:B0-----:R-:W-:Y:S02]  /*6f40*/  ISETP.LT.AND P0, PT, R197, UR6, !P0 ;  /* 0x00000006c5007c0c */ /* 0x001fe4000c701270 */
[----:B------:R-:W-:Y:S01]  /*6f50*/  F2FP.F16.F32.PACK_AB R23, R23, R151 ;  /* 0x000000971717723e */ /* 0x000fe200000000ff */
[----:B------:R-:W0:Y:S01]  /*6f60*/  LDCU UR6, c[0x0][0x398] ;  /* 0x00007300ff0677ac */ /* 0x000e220008000800 */
[----:B------:R-:W-:Y:S01]  /*6f70*/  F2FP.F16.F32.PACK_AB R24, R24, R152 ;  /* 0x000000981818723e */ /* 0x000fe200000000ff */
[----:B-1----:R-:W-:Y:S01]  /*6f80*/  IMAD.WIDE R2, R203, 0x2, R76 ;  /* 0x00000002cb027825 */ /* 0x002fe200078e024c */
[----:B------:R-:W-:Y:S02]  /*6f90*/  F2FP.F16.F32.PACK_AB R25, R25, R153 ;  /* 0x000000991919723e */ /* 0x000fe400000000ff */
[----:B------:R-:W-:Y:S01]  /*6fa0*/  F2FP.F16.F32.PACK_AB R26, R26, R154 ;  /* 0x0000009a1a1a723e */ /* 0x000fe200000000ff */
[----:B------:R-:W-:Y:S01]  /*6fb0*/  IMAD.WIDE R70, R203, 0x2, R68 ;  /* 0x00000002cb467825 */ /* 0x000fe200078e0244 */
[----:B------:R-:W-:Y:S01]  /*6fc0*/  F2FP.F16.F32.PACK_AB R27, R27, R155 ;  /* 0x0000009b1b1b723e */ /* 0x000fe200000000ff */
[----:B------:R1:W-:Y:S01]  /*6fd0*/  @P1 STG.E.U16 desc[UR20][R2.64], R200 ;  /* 0x000000c802001986 */ /* 0x0003e2000c101514 */
[----:B------:R-:W-:Y:S01]  /*6fe0*/  F2FP.F16.F32.PACK_AB R28, R28, R156 ;  /* 0x0000009c1c1c723e */ /* 0x000fe200000000ff */
[----:B------:R-:W-:Y:S01]  /*6ff0*/  VIADD R203, R203, UR18 ;  /* 0x00000012cbcb7c36 */ /* 0x000fe20008000000 */
[----:B------:R-:W-:-:S02]  /*7000*/  F2FP.F16.F32.PACK_AB R29, R29, R157 ;  /* 0x0000009d1d1d723e */ /* 0x000fc400000000ff */
[----:B------:R-:W-:Y:S02]  /*7010*/  F2FP.F16.F32.PACK_AB R30, R30, R158 ;  /* 0x0000009e1e1e723e */ /* 0x000fe400000000ff */
[----:B------:R-:W-:Y:S02]  /*7020*/  F2FP.F16.F32.PACK_AB R31, R31, R159 ;  /* 0x0000009f1f1f723e */ /* 0x000fe400000000ff */
[----:B------:R-:W-:Y:S02]  /*7030*/  F2FP.F16.F32.PACK_AB R32, R32, R160 ;  /* 0x000000a02020723e */ /* 0x000fe400000000ff */
[----:B------:R-:W-:Y:S02]  /*7040*/  F2FP.F16.F32.PACK_AB R33, R33, R161 ;  /* 0x000000a12121723e */ /* 0x000fe400000000ff */
[----:B-1----:R-:W-:Y:S02]  /*7050*/  PRMT R3, R200, 0x7632, R3 ;  /* 0x00007632c8037816 */ /* 0x002fe40000000003 */
        /* <DEDUP_REMOVED lines=8> */
[----:B0-----:R-:W-:Y:S02]  /*70e0*/  ISETP.LT.AND P0, PT, R197, UR6, !P0 ;  /* 0x00000006c5007c0c */ /* 0x001fe4000c701270 */
        /* <DEDUP_REMOVED lines=57> */
[----:B--2---:R-:W-:Y:S01]  /*7480*/  F2FP.F16.F32.PACK_AB R86, R86, R201 ;  /* 0x000000c95656723e */ /* 0x004fe200000000ff */
[----:B------:R-:W-:Y:S02]  /*7490*/  IMAD.WIDE R70, R203, 0x2, R68 ;  /* 0x00000002cb467825 */ /* 0x000fe400078e0244 */
[----:B------:R1:W-:Y:S01]  /*74a0*/  @P1 STG.E.U16 desc[UR20][R2.64], R79 ;  /* 0x0000004f02001986 */ /* 0x0003e2000c101514 */
[----:B---3--:R-:W-:Y:S01]  /*74b0*/  F2FP.F16.F32.PACK_AB R85, R85, R207 ;  /* 0x000000cf5555723e */ /* 0x008fe200000000ff */
[----:B------:R-:W-:Y:S01]  /*74c0*/  VIADD R203, R203, UR18 ;  /* 0x00000012cbcb7c36 */ /* 0x000fe20008000000 */
[----:B-1----:R-:W-:-:S05]  /*74d0*/  PRMT R3, R79, 0x7632, R3 ;  /* 0x000076324f037816 */ /* 0x002fca0000000003 */
[----:B------:R1:W-:Y:S01]  /*74e0*/  @P0 STG.E.U16 desc[UR20][R70.64], R3 ;  /* 0x0000000346000986 */ /* 0x0003e2000c101514 */
[----:B------:R-:W-:Y:S01]  /*74f0*/  ISETP.GE.AND P0, PT, R0, UR7, PT ;  /* 0x0000000700007c0c */ /* 0x000fe2000bf06270 */
[----:B------:R-:W-:-:S03]  /*7500*/  VIADD R0, R196, 0xd ;  /* 0x0000000dc4007836 */ /* 0x000fc60000000000 */
[----:B----4-:R-:W-:Y:S01]  /*7510*/  ISETP.LT.AND P1, PT, R198, UR4, !P0 ;  /* 0x00000004c6007c0c */ /* 0x010fe2000c721270 */
[----:B------:R-:W2:Y:S01]  /*7520*/  LDCU UR4, c[0x0][0x398] ;  /* 0x00007300ff0477ac */ /* 0x000ea20008000800 */
[----:B0-----:R-:W-:Y:S01]  /*7530*/  ISETP.LT.AND P0, PT, R197, UR6, !P0 ;  /* 0x00000006c5007c0c */ /* 0x001fe2000c701270 */
[----:B------:R-:W0:Y:S01]  /*7540*/  LDCU UR6, c[0x0][0x398] ;  /* 0x00007300ff0677ac */ /* 0x000e220008000800 */
[----:B-1----:R-:W-:-:S04]  /*7550*/  IMAD.WIDE R2, R203, 0x2, R76 ;  /* 0x00000002cb027825 */ /* 0x002fc800078e024c */
[----:B------:R-:W-:-:S05]  /*7560*/  IMAD.WIDE R70, R203, 0x2, R68 ;  /* 0x00000002cb467825 */ /* 0x000fca00078e0244 */
[----:B------:R1:W-:Y:S01]  /*7570*/  @P1 STG.E.U16 desc[UR20][R2.64], R80 ;  /* 0x0000005002001986 */ /* 0x0003e2000c101514 */
[----:B------:R-:W-:Y:S01]  /*7580*/  VIADD R203, R203, UR18 ;  /* 0x00000012cbcb7c36 */ /* 0x000fe20008000000 */
[----:B-1----:R-:W-:-:S05]  /*7590*/  PRMT R3, R80, 0x7632, R3 ;  /* 0x0000763250037816 */ /* 0x002fca0000000003 */
[----:B------:R1:W-:Y:S01]  /*75a0*/  @P0 STG.E.U16 desc[UR20][R70.64], R3 ;  /* 0x0000000346000986 */ /* 0x0003e2000c101514 */
[----:B------:R-:W-:Y:S01]  /*75b0*/  ISETP.GE.AND P0, PT, R0, UR7, PT ;  /* 0x0000000700007c0c */ /* 0x000fe2000bf06270 */
[----:B------:R-:W-:-:S03]  /*75c0*/  VIADD R0, R196, 0xe ;  /* 0x0000000ec4007836 */ /* 0x000fc60000000000 */
[----:B--2---:R-:W-:Y:S01]  /*75d0*/  ISETP.LT.AND P1, PT, R198, UR4, !P0 ;  /* 0x00000004c6007c0c */ /* 0x004fe2000c721270 */
        /* <DEDUP_REMOVED lines=23> */
[----:B0-----:R-:W-:Y:S01]  /*7750*/  ISETP.LT.AND P1, PT, R198, UR6, !P0 ;  /* 0x00000006c6007c0c */ /* 0x001fe2000c721270 */
[----:B------:R-:W0:Y:S01]  /*7760*/  LDCU UR6, c[0x0][0x39c] ;  /* 0x00007380ff0677ac */ /* 0x000e220008000800 */
[----:B------:R-:W-:Y:S01]  /*7770*/  ISETP.LT.AND P0, PT, R197, UR8, !P0 ;  /* 0x00000008c5007c0c */ /* 0x000fe2000c701270 */
[----:B------:R-:W3:Y:S01]  /*7780*/  LDCU UR8, c[0x0][0x39c] ;  /* 0x00007380ff0877ac */ /* 0x000ee20008000800 */
[----:B-1----:R-:W-:-:S04]  /*7790*/  IMAD.WIDE R2, R203, 0x2, R76 ;  /* 0x00000002cb027825 */ /* 0x002fc800078e024c */
[----:B------:R-:W-:-:S05]  /*77a0*/  IMAD.WIDE R70, R203, 0x2, R68 ;  /* 0x00000002cb467825 */ /* 0x000fca00078e0244 */
[----:B------:R1:W-:Y:S01]  /*77b0*/  @P1 STG.E.U16 desc[UR20][R2.64], R83 ;  /* 0x0000005302001986 */ /* 0x0003e2000c101514 */
[----:B------:R-:W-:Y:S01]  /*77c0*/  VIADD R203, R203, UR18 ;  /* 0x00000012cbcb7c36 */ /* 0x000fe20008000000 */
[----:B-1----:R-:W-:-:S05]  /*77d0*/  PRMT R3, R83, 0x7632, R3 ;  /* 0x0000763253037816 */ /* 0x002fca0000000003 */
[----:B------:R1:W-:Y:S01]  /*77e0*/  @P0 STG.E.U16 desc[UR20][R70.64], R3 ;  /* 0x0000000346000986 */ /* 0x0003e2000c101514 */
[----:B------:R-:W-:Y:S01]  /*77f0*/  ISETP.GE.AND P0, PT, R0, UR7, PT ;  /* 0x0000000700007c0c */ /* 0x000fe2000bf06270 */
[----:B------:R-:W-:Y:S01]  /*7800*/  VIADD R0, R196, 0x11 ;  /* 0x00000011c4007836 */ /* 0x000fe20000000000 */
[----:B------:R-:W4:Y:S02]  /*7810*/  LDCU UR7, c[0x0][0x39c] ;  /* 0x00007380ff0777ac */ /* 0x000f240008000800 */
[----:B------:R-:W-:Y:S02]  /*7820*/  ISETP.LT.AND P1, PT, R198, UR10, !P0 ;  /* 0x0000000ac6007c0c */ /* 0x000fe4000c721270 */
[----:B-----5:R-:W-:Y:S01]  /*7830*/  ISETP.LT.AND P3, PT, R197, UR12, !P0 ;  /* 0x0000000cc5007c0c */ /* 0x020fe2000c761270 */
[----:B------:R-:W5:Y:S01]  /*7840*/  LDCU UR10, c[0x0][0x398] ;  /* 0x00007300ff0a77ac */ /* 0x000f620008000800 */
[----:B--2---:R-:W-:Y:S01]  /*7850*/  ISETP.GE.AND P4, PT, R0, UR4, PT ;  /* 0x0000000400007c0c */ /* 0x004fe2000bf86270 */
[----:B------:R-:W-:-:S02]  /*7860*/  VIADD R0, R196, 0x12 ;  /* 0x00000012c4007836 */ /* 0x000fc40000000000 */
[C---:B-1----:R-:W-:Y:S01]  /*7870*/  IMAD.WIDE R2, R203.reuse, 0x2, R76 ;  /* 0x00000002cb027825 */ /* 0x042fe200078e024c */
[----:B------:R-:W-:Y:S01]  /*7880*/  ISETP.LT.AND P0, PT, R198, UR14, !P4 ;  /* 0x0000000ec6007c0c */ /* 0x000fe2000e701270 */
[----:B------:R-:W1:Y:S01]  /*7890*/  LDCU UR4, c[0x0][0x39c] ;  /* 0x00007380ff0477ac */ /* 0x000e620008000800 */
[----:B0-----:R-:W-:Y:S01]  /*78a0*/  ISETP.GE.AND P2, PT, R0, UR6, PT ;  /* 0x0000000600007c0c */ /* 0x001fe2000bf46270 */
[----:B------:R-:W-:Y:S01]  /*78b0*/  IMAD.WIDE R70, R203, 0x2, R68 ;  /* 0x00000002cb467825 */ /* 0x000fe200078e0244 */
[----:B------:R-:W-:Y:S01]  /*78c0*/  ISETP.LT.AND P4, PT, R197, UR16, !P4 ;  /* 0x00000010c5007c0c */ /* 0x000fe2000e781270 */
[----:B------:R0:W-:Y:S01]  /*78d0*/  @P1 STG.E.U16 desc[UR20][R2.64], R84 ;  /* 0x0000005402001986 */ /* 0x0001e2000c101514 */
[----:B------:R-:W2:Y:S01]  /*78e0*/  LDCU UR12, c[0x0][0x398] ;  /* 0x00007300ff0c77ac */ /* 0x000ea20008000800 */
[----:B------:R-:W-:Y:S01]  /*78f0*/  VIADD R203, R203, UR18 ;  /* 0x00000012cbcb7c36 */ /* 0x000fe20008000000 */
[----:B----4-:R-:W-:Y:S01]  /*7900*/  ISETP.GE.AND P5, PT, R72, UR7, PT ;  /* 0x0000000748007c0c */ /* 0x010fe2000bfa6270 */
[----:B------:R-:W-:Y:S01]  /*7910*/  VIADD R0, R196, 0x13 ;  /* 0x00000013c4007836 */ /* 0x000fe20000000000 */
[----:B------:R-:W4:Y:S01]  /*7920*/  LDCU UR6, c[0x0][0x39c] ;  /* 0x00007380ff0677ac */ /* 0x000f220008000800 */
[----:B------:R-:W-:-:S03]  /*7930*/  VIADD R75, R203, UR18 ;  /* 0x00000012cb4b7c36 */ /* 0x000fc60008000000 */
[----:B---3--:R-:W-:Y:S01]  /*7940*/  ISETP.GE.AND P1, PT, R0, UR8, PT ;  /* 0x0000000800007c0c */ /* 0x008fe2000bf26270 */
[C---:B------:R-:W-:Y:S01]  /*7950*/  IMAD.WIDE R72, R75.reuse, 0x2, R76 ;  /* 0x000000024b487825 */ /* 0x040fe200078e024c */
[----:B------:R-:W3:Y:S01]  /*7960*/  LDCU UR8, c[0x0][0x398] ;  /* 0x00007300ff0877ac */ /* 0x000ee20008000800 */
[----:B0-----:R-:W-:Y:S02]  /*7970*/  PRMT R3, R84, 0x7632, R3 ;  /* 0x0000763254037816 */ /* 0x001fe40000000003 */
[----:B------:R-:W-:Y:S01]  /*7980*/  VIADD R79, R75, UR18 ;  /* 0x000000124b4f7c36 */ /* 0x000fe20008000000 */
[----:B------:R-:W0:Y:S01]  /*7990*/  LDCU UR7, c[0x0][0x398] ;  /* 0x00007300ff0777ac */ /* 0x000e220008000800 */
[----:B------:R-:W-:Y:S01]  /*79a0*/  VIADD R0, R196, 0x15 ;  /* 0x00000015c4007836 */ /* 0x000fe20000000000 */
[----:B------:R2:W-:Y:S01]  /*79b0*/  @P3 STG.E.U16 desc[UR20][R70.64], R3 ;  /* 0x0000000346003986 */ /* 0x0005e2000c101514 */
[----:B------:R-:W0:Y:S03]  /*79c0*/  LDCU UR14, c[0x0][0x398] ;  /* 0x00007300ff0e77ac */ /* 0x000e260008000800 */
[----:B-1----:R-:W-:Y:S01]  /*79d0*/  ISETP.GE.AND P3, PT, R0, UR4, PT ;  /* 0x0000000400007c0c */ /* 0x002fe2000bf66270 */
[----:B------:R-:W-:Y:S01]  /*79e0*/  VIADD R0, R196, 0x16 ;  /* 0x00000016c4007836 */ /* 0x000fe20000000000 */
[----:B------:R-:W1:Y:S01]  /*79f0*/  LDCU UR4, c[0x0][0x39c] ;  /* 0x00007380ff0477ac */ /* 0x000e620008000800 */
[----:B------:R-:W0:Y:S03]  /*7a00*/  LDCU UR16, c[0x0][0x398] ;  /* 0x00007300ff1077ac */ /* 0x000e260008000800 */
[----:B----4-:R-:W-:Y:S01]  /*7a10*/  ISETP.GE.AND P6, PT, R0, UR6, PT ;  /* 0x0000000600007c0c */ /* 0x010fe2000bfc6270 */
[C---:B--2---:R-:W-:Y:S01]  /*7a20*/  IMAD.WIDE R2, R203.reuse, 0x2, R76 ;  /* 0x00000002cb027825 */ /* 0x044fe200078e024c */
[----:B------:R-:W2:Y:S03]  /*7a30*/  LDCU UR6, c[0x0][0x39c] ;  /* 0x00007380ff0677ac */ /* 0x000ea60008000800 */
[----:B------:R-:W-:Y:S01]  /*7a40*/  IMAD.WIDE R70, R203, 0x2, R68 ;  /* 0x00000002cb467825 */ /* 0x000fe200078e0244 */
[----:B------:R4:W-:Y:S01]  /*7a50*/  @P0 STG.E.U16 desc[UR20][R2.64], R85 ;  /* 0x0000005502000986 */ /* 0x0009e2000c101514 */
[----:B------:R-:W-:Y:S01]  /*7a60*/  ISETP.LT.AND P0, PT, R198, UR22, !P2 ;  /* 0x00000016c6007c0c */ /* 0x000fe2000d701270 */
[----:B------:R-:W0:Y:S01]  /*7a70*/  LDCU UR22, c[0x0][0x398] ;  /* 0x00007300ff1677ac */ /* 0x000e220008000800 */
[----:B------:R-:W-:Y:S01]  /*7a80*/  ISETP.LT.AND P2, PT, R197, UR24, !P2 ;  /* 0x00000018c5007c0c */ /* 0x000fe2000d741270 */
[----:B------:R-:W-:Y:S01]  /*7a90*/  VIADD R0, R196, 0x17 ;  /* 0x00000017c4007836 */ /* 0x000fe20000000000 */
[----:B------:R-:W0:Y:S01]  /*7aa0*/  LDCU UR24, c[0x0][0x398] ;  /* 0x00007300ff1877ac */ /* 0x000e220008000800 */
[----:B----4-:R-:W-:-:S05]  /*7ab0*/  PRMT R3, R85, 0x7632, R3 ;  /* 0x0000763255037816 */ /* 0x010fca0000000003 */
[----:B------:R4:W-:Y:S01]  /*7ac0*/  @P4 STG.E.U16 desc[UR20][R70.64], R3 ;  /* 0x0000000346004986 */ /* 0x0009e2000c101514 */
[----:B-1----:R-:W-:Y:S01]  /*7ad0*/  ISETP.GE.AND P4, PT, R0, UR4, PT ;  /* 0x0000000400007c0c */ /* 0x002fe2000bf86270 */
[----:B------:R-:W-:Y:S01]  /*7ae0*/  VIADD R0, R196, 0x18 ;  /* 0x00000018c4007836 */ /* 0x000fe20000000000 */
[----:B------:R-:W1:Y:S01]  /*7af0*/  LDCU UR4, c[0x0][0x39c] ;  /* 0x00007380ff0477ac */ /* 0x000e620008000800 */
[----:B------:R0:W-:Y:S01]  /*7b00*/  @P0 STG.E.U16 desc[UR20][R72.64], R86 ;  /* 0x0000005648000986 */ /* 0x0001e2000c101514 */
[----:B------:R-:W-:Y:S02]  /*7b10*/  ISETP.LT.AND P0, PT, R198, UR26, !P1 ;  /* 0x0000001ac6007c0c */ /* 0x000fe4000cf01270 */
[----:B------:R-:W-:Y:S01]  /*7b20*/  ISETP.LT.AND P1, PT, R197, UR28, !P1 ;  /* 0x0000001cc5007c0c */ /* 0x000fe2000cf21270 */
[----:B------:R-:W1:Y:S01]  /*7b30*/  LDCU UR26, c[0x0][0x398] ;  /* 0x00007300ff1a77ac */ /* 0x000e620008000800 */
[----:B----4-:R-:W-:Y:S01]  /*7b40*/  IMAD.WIDE R2, R75, 0x2, R68 ;  /* 0x000000024b027825 */ /* 0x010fe200078e0244 */
[----:B------:R-:W4:Y:S01]  /*7b50*/  LDCU UR28, c[0x0][0x398] ;  /* 0x00007300ff1c77ac */ /* 0x000f220008000800 */
[----:B0-----:R-:W-:-:S02]  /*7b60*/  PRMT R73, R86, 0x7632, R73 ;  /* 0x0000763256497816 */ /* 0x001fc40000000049 */
[----:B------:R-:W-:-:S03]  /*7b70*/  IMAD.WIDE R70, R79, 0x2, R76 ;  /* 0x000000024f467825 */ /* 0x000fc600078e024c */
[----:B------:R0:W-:Y:S01]  /*7b80*/  @P2 STG.E.U16 desc[UR20][R2.64], R73 ;  /* 0x0000004902002986 */ /* 0x0001e2000c101514 */
[----:B------:R-:W-:Y:S01]  /*7b90*/  VIADD R75, R79, UR18 ;  /* 0x000000124f4b7c36 */ /* 0x000fe20008000000 */
[----:B--2---:R-:W-:Y:S01]  /*7ba0*/  ISETP.GE.AND P2, PT, R0, UR6, PT ;  /* 0x0000000600007c0c */ /* 0x004fe2000bf46270 */
[----:B------:R-:W-:Y:S01]  /*7bb0*/  VIADD R0, R196, 0x19 ;  /* 0x00000019c4007836 */ /* 0x000fe20000000000 */
[----:B------:R2:W-:Y:S01]  /*7bc0*/  @P0 STG.E.U16 desc[UR20][R70.64], R87 ;  /* 0x0000005746000986 */ /* 0x0005e2000c101514 */
[----:B-----5:R-:W-:Y:S01]  /*7bd0*/  ISETP.LT.AND P0, PT, R198, UR10, !P5 ;  /* 0x0000000ac6007c0c */ /* 0x020fe2000ef01270 */
[----:B------:R-:W5:Y:S01]  /*7be0*/  LDCU UR10, c[0x0][0x398] ;  /* 0x00007300ff0a77ac */ /* 0x000f620008000800 */
[----:B------:R-:W-:Y:S01]  /*7bf0*/  ISETP.LT.AND P5, PT, R197, UR12, !P5 ;  /* 0x0000000cc5007c0c */ /* 0x000fe2000efa1270 */
[----:B------:R-:W3:Y:S01]  /*7c00*/  LDCU UR6, c[0x0][0x39c] ;  /* 0x00007380ff0677ac */ /* 0x000ee20008000800 */
[----:B0-----:R-:W-:Y:S01]  /*7c10*/  IMAD.WIDE R72, R79, 0x2, R68 ;  /* 0x000000024f487825 */ /* 0x001fe200078e0244 */
[----:B------:R-:W0:Y:S01]  /*7c20*/  LDCU UR12, c[0x0][0x398] ;  /* 0x00007300ff0c77ac */ /* 0x000e220008000800 */
[----:B--2---:R-:W-:-:S02]  /*7c30*/  PRMT R71, R87, 0x7632, R71 ;  /* 0x0000763257477816 */ /* 0x004fc40000000047 */
[----:B------:R-:W-:-:S03]  /*7c40*/  IMAD.WIDE R2, R75, 0x2, R76 ;  /* 0x000000024b027825 */ /* 0x000fc600078e024c */
[----:B------:R2:W-:Y:S01]  /*7c50*/  @P1 STG.E.U16 desc[UR20][R72.64], R71 ;  /* 0x0000004748001986 */ /* 0x0005e2000c101514 */
[----:B------:R-:W-:Y:S01]  /*7c60*/  VIADD R79, R75, UR18 ;  /* 0x000000124b4f7c36 */ /* 0x000fe20008000000 */
[----:B-1----:R-:W-:Y:S01]  /*7c70*/  ISETP.GE.AND P1, PT, R0, UR4, PT ;  /* 0x0000000400007c0c */ /* 0x002fe2000bf26270 */
[----:B------:R-:W-:Y:S01]  /*7c80*/  VIADD R0, R196, 0x1a ;  /* 0x0000001ac4007836 */ /* 0x000fe20000000000 */
[----:B------:R1:W-:Y:S01]  /*7c90*/  @P0 STG.E.U16 desc[UR20][R2.64], R88 ;  /* 0x0000005802000986 */ /* 0x0003e2000c101514 */
[----:B---3--:R-:W-:Y:S01]  /*7ca0*/  ISETP.LT.AND P0, PT, R198, UR8, !P3 ;  /* 0x00000008c6007c0c */ /* 0x008fe2000df01270 */
[----:B------:R-:W3:Y:S01]  /*7cb0*/  LDCU UR8, c[0x0][0x398] ;  /* 0x00007300ff0877ac */ /* 0x000ee20008000800 */
[----:B------:R-:W-:Y:S01]  /*7cc0*/  ISETP.LT.AND P3, PT, R197, UR7, !P3 ;  /* 0x00000007c5007c0c */ /* 0x000fe2000df61270 */
[----:B------:R-:W0:Y:S01]  /*7cd0*/  LDCU UR7, c[0x0][0x398] ;  /* 0x00007300ff0777ac */ /* 0x000e220008000800 */
[----:B--2---:R-:W-:Y:S01]  /*7ce0*/  IMAD.WIDE R70, R75, 0x2, R68 ;  /* 0x000000024b467825 */ /* 0x004fe200078e0244 */
[----:B------:R-:W2:Y:S01]  /*7cf0*/  LDCU UR4, c[0x0][0x39c] ;  /* 0x00007380ff0477ac */ /* 0x000ea20008000800 */
[----:B-1----:R-:W-:-:S02]  /*7d00*/  PRMT R3, R88, 0x7632, R3 ;  /* 0x0000763258037816 */ /* 0x002fc40000000003 */
[----:B------:R-:W-:-:S03]  /*7d10*/  IMAD.WIDE R72, R79, 0x2, R76 ;  /* 0x000000024f487825 */ /* 0x000fc600078e024c */
[----:B------:R1:W-:Y:S01]  /*7d20*/  @P5 STG.E.U16 desc[UR20][R70.64], R3 ;  /* 0x0000000346005986 */ /* 0x0003e2000c101514 */
[----:B------:R-:W-:Y:S01]  /*7d30*/  VIADD R75, R79, UR18 ;  /* 0x000000124f4b7c36 */ /* 0x000fe20008000000 */
[----:B------:R-:W-:Y:S01]  /*7d40*/  ISETP.GE.AND P5, PT, R0, UR6, PT ;  /* 0x0000000600007c0c */ /* 0x000fe2000bfa6270 */
[----:B------:R-:W-:Y:S01]  /*7d50*/  VIADD R0, R196, 0x1b ;  /* 0x0000001bc4007836 */ /* 0x000fe20000000000 */
[----:B------:R0:W-:Y:S01]  /*7d60*/  @P0 STG.E.U16 desc[UR20][R72.64], R89 ;  /* 0x0000005948000986 */ /* 0x0001e2000c101514 */
[----:B------:R-:W-:Y:S01]  /*7d70*/  ISETP.LT.AND P0, PT, R198, UR14, !P6 ;  /* 0x0000000ec6007c0c */ /* 0x000fe2000f701270 */
[----:B------:R-:W3:Y:S01]  /*7d80*/  LDCU UR14, c[0x0][0x398] ;  /* 0x00007300ff0e77ac */ /* 0x000ee20008000800 */
[----:B------:R-:W-:Y:S01]  /*7d90*/  ISETP.LT.AND P6, PT, R197, UR16, !P6 ;  /* 0x00000010c5007c0c */ /* 0x000fe2000f7c1270 */
[----:B------:R-:W3:Y:S01]  /*7da0*/  LDCU UR16, c[0x0][0x398] ;  /* 0x00007300ff1077ac */ /* 0x000ee20008000800 */
[----:B-1----:R-:W-:Y:S01]  /*7db0*/  IMAD.WIDE R2, R79, 0x2, R68 ;  /* 0x000000024f027825 */ /* 0x002fe200078e0244 */
[----:B------:R-:W1:Y:S01]  /*7dc0*/  LDCU UR6, c[0x0][0x39c] ;  /* 0x00007380ff0677ac */ /* 0x000e620008000800 */
[----:B0-----:R-:W-:-:S02]  /*7dd0*/  PRMT R73, R89, 0x7632, R73 ;  /* 0x0000763259497816 */ /* 0x001fc40000000049 */
[----:B------:R-:W-:-:S03]  /*7de0*/  IMAD.WIDE R70, R75, 0x2, R76 ;  /* 0x000000024b467825 */ /* 0x000fc600078e024c */
[----:B------:R0:W-:Y:S01]  /*7df0*/  @P3 STG.E.U16 desc[UR20][R2.64], R73 ;  /* 0x0000004902003986 */ /* 0x0001e2000c101514 */
[----:B------:R-:W-:Y:S01]  /*7e00*/  VIADD R79, R75, UR18 ;  /* 0x000000124b4f7c36 */ /* 0x000fe20008000000 */
[----:B--2---:R-:W-:Y:S01]  /*7e10*/  ISETP.GE.AND P3, PT, R0, UR4, PT ;  /* 0x0000000400007c0c */ /* 0x004fe2000bf66270 */
[----:B------:R-:W-:Y:S01]  /*7e20*/  VIADD R0, R196, 0x1c ;  /* 0x0000001cc4007836 */ /* 0x000fe20000000000 */
[----:B------:R2:W-:Y:S01]  /*7e30*/  @P0 STG.E.U16 desc[UR20][R70.64], R90 ;  /* 0x0000005a46000986 */ /* 0x0005e2000c101514 */
[----:B------:R-:W-:Y:S01]  /*7e40*/  ISETP.LT.AND P0, PT, R198, UR22, !P4 ;  /* 0x00000016c6007c0c */ /* 0x000fe2000e701270 */
[----:B------:R-:W3:Y:S01]  /*7e50*/  LDCU UR22, c[0x0][0x398] ;  /* 0x00007300ff1677ac */ /* 0x000ee20008000800 */
        /* <DEDUP_REMOVED lines=11> */
[----:B-----5:R-:W-:Y:S01]  /*7f10*/  ISETP.LT.AND P0, PT, R198, UR10, !P2 ;  /* 0x0000000ac6007c0c */ /* 0x020fe2000d701270 */
[----:B------:R-:W5:Y:S01]  /*7f20*/  LDCU UR10, c[0x0][0x398] ;  /* 0x00007300ff0a77ac */ /* 0x000f620008000800 */
        /* <DEDUP_REMOVED lines=8> */
[----:B---3--:R-:W-:Y:S01]  /*7fb0*/  ISETP.GE.AND P4, PT, R0, UR4, PT ;  /* 0x0000000400007c0c */ /* 0x008fe2000bf86270 */
[----:B------:R-:W-:Y:S01]  /*7fc0*/  VIADD R0, R196, 0x1e ;  /* 0x0000001ec4007836 */ /* 0x000fe20000000000 */
[----:B------:R3:W-:Y:S01]  /*7fd0*/  @P0 STG.E.U16 desc[UR20][R72.64], R92 ;  /* 0x0000005c48000986 */ /* 0x0007e2000c101514 */
[----:B------:R-:W-:Y:S01]  /*7fe0*/  ISETP.LT.AND P0, PT, R198, UR8, !P1 ;  /* 0x00000008c6007c0c */ /* 0x000fe2000cf01270 */
[----:B------:R-:W2:Y:S01]  /*7ff0*/  LDCU UR8, c[0x0][0x398] ;  /* 0x00007300ff0877ac */ /* 0x000ea20008000800 */
[----:B------:R-:W-:Y:S01]  /*8000*/  ISETP.LT.AND P1, PT, R197, UR12, !P1 ;  /* 0x0000000cc5007c0c */ /* 0x000fe2000cf21270 */
[----:B------:R-:W2:Y:S01]  /*8010*/  LDCU UR4, c[0x0][0x39c] ;  /* 0x00007380ff0477ac */ /* 0x000ea20008000800 */
[----:B-1----:R-:W-:Y:S01]  /*8020*/  IMAD.WIDE R2, R75, 0x2, R68 ;  /* 0x000000024b027825 */ /* 0x002fe200078e0244 */
[----:B------:R-:W1:Y:S01]  /*8030*/  LDCU UR12, c[0x0][0x398] ;  /* 0x00007300ff0c77ac */ /* 0x000e620008000800 */
[----:B---3--:R-:W-:-:S02]  /*8040*/  PRMT R73, R92, 0x7632, R73 ;  /* 0x000076325c497816 */ /* 0x008fc40000000049 */
[----:B------:R-:W-:-:S03]  /*8050*/  IMAD.WIDE R70, R79, 0x2, R76 ;  /* 0x000000024f467825 */ /* 0x000fc600078e024c */
[----:B------:R3:W-:Y:S01]  /*8060*/  @P2 STG.E.U16 desc[UR20][R2.64], R73 ;  /* 0x0000004902002986 */ /* 0x0007e2000c101514 */
[----:B------:R-:W-:Y:S01]  /*8070*/  VIADD R75, R79, UR18 ;  /* 0x000000124f4b7c36 */ /* 0x000fe20008000000 */
[----:B0-----:R-:W-:Y:S01]  /*8080*/  ISETP.GE.AND P2, PT, R0, UR6, PT ;  /* 0x0000000600007c0c */ /* 0x001fe2000bf46270 */
[----:B------:R-:W-:Y:S01]  /*8090*/  VIADD R0, R196, 0x1f ;  /* 0x0000001fc4007836 */ /* 0x000fe20000000000 */
[----:B------:R0:W-:Y:S01]  /*80a0*/  @P0 STG.E.U16 desc[UR20][R70.64], R93 ;  /* 0x0000005d46000986 */ /* 0x0001e2000c101514 */
[----:B------:R-:W-:Y:S01]  /*80b0*/  ISETP.LT.AND P0, PT, R198, UR7, !P5 ;  /* 0x00000007c6007c0c */ /* 0x000fe2000ef01270 */
[----:B------:R-:W1:Y:S01]  /*80c0*/  LDCU UR7, c[0x0][0x398] ;  /* 0x00007300ff0777ac */ /* 0x000e620008000800 */
[----:B------:R-:W-:Y:S01]  /*80d0*/  ISETP.LT.AND P5, PT, R197, UR14, !P5 ;  /* 0x0000000ec5007c0c */ /* 0x000fe2000efa1270 */
[----:B------:R-:W1:Y:S01]  /*80e0*/  LDCU UR14, c[0x0][0x398] ;  /* 0x00007300ff0e77ac */ /* 0x000e620008000800 */
[----:B---3--:R-:W-:Y:S01]  /*80f0*/  IMAD.WIDE R72, R79, 0x2, R68 ;  /* 0x000000024f487825 */ /* 0x008fe200078e0244 */
[----:B------:R-:W3:Y:S01]  /*8100*/  LDCU UR6, c[0x0][0x39c] ;  /* 0x00007380ff0677ac */ /* 0x000ee20008000800 */
        /* <DEDUP_REMOVED lines=8> */
[----:B------:R-:W1:Y:S01]  /*8190*/  LDCU UR16, c[0x0][0x398] ;  /* 0x00007300ff1077ac */ /* 0x000e620008000800 */
[----:B------:R-:W-:Y:S01]  /*81a0*/  ISETP.LT.AND P3, PT, R197, UR22, !P3 ;  /* 0x00000016c5007c0c */ /* 0x000fe2000df61270 */
[----:B------:R-:W1:Y:S01]  /*81b0*/  LDCU UR4, c[0x0][0x39c] ;  /* 0x00007380ff0477ac */ /* 0x000e620008000800 */
[----:B0-----:R-:W-:Y:S01]  /*81c0*/  IMAD.WIDE R70, R75, 0x2, R68 ;  /* 0x000000024b467825 */ /* 0x001fe200078e0244 */
[----:B------:R-:W0:Y:S01]  /*81d0*/  LDCU UR22, c[0x0][0x398] ;  /* 0x00007300ff1677ac */ /* 0x000e220008000800 */
[----:B--2---:R-:W-:-:S02]  /*81e0*/  PRMT R3, R94, 0x7632, R3 ;  /* 0x000076325e037816 */ /* 0x004fc40000000003 */
[----:B------:R-:W-:-:S03]  /*81f0*/  IMAD.WIDE R72, R79, 0x2, R76 ;  /* 0x000000024f487825 */ /* 0x000fc600078e024c */
[----:B------:R2:W-:Y:S01]  /*8200*/  @P5 STG.E.U16 desc[UR20][R70.64], R3 ;  /* 0x0000000346005986 */ /* 0x0005e2000c101514 */
[----:B------:R-:W-:Y:S01]  /*8210*/  VIADD R75, R79, UR18 ;  /* 0x000000124f4b7c36 */ /* 0x000fe20008000000 */
[----:B---3--:R-:W-:Y:S01]  /*8220*/  ISETP.GE.AND P5, PT, R0, UR6, PT ;  /* 0x0000000600007c0c */ /* 0x008fe2000bfa6270 */
        /* <DEDUP_REMOVED lines=8> */
[----:B---3--:R-:W-:-:S02]  /*82b0*/  PRMT R73, R95, 0x7632, R73 ;  /* 0x000076325f497816 */ /* 0x008fc40000000049 */
[----:B------:R-:W-:-:S03]  /*82c0*/  IMAD.WIDE R70, R75, 0x2, R76 ;  /* 0x000000024b467825 */ /* 0x000fc600078e024c */
[----:B------:R3:W-:Y:S01]  /*82d0*/  @P3 STG.E.U16 desc[UR20][R2.64], R73 ;  /* 0x0000004902003986 */ /* 0x0007e2000c101514 */
[----:B------:R-:W-:Y:S01]  /*82e0*/  VIADD R79, R75, UR18 ;  /* 0x000000124b4f7c36 */ /* 0x000fe20008000000 */
[----:B-1----:R-:W-:Y:S01]  /*82f0*/  ISETP.GE.AND P3, PT, R0, UR4, PT ;  /* 0x0000000400007c0c */ /* 0x002fe2000bf66270 */
[----:B------:R-:W-:Y:S01]  /*8300*/  VIADD R0, R196, 0x22 ;  /* 0x00000022c4007836 */ /* 0x000fe20000000000 */
[----:B------:R1:W-:Y:S01]  /*8310*/  @P0 STG.E.U16 desc[UR20][R70.64], R96 ;  /* 0x0000006046000986 */ /* 0x0003e2000c101514 */
[----:B------:R-:W-:Y:S01]  /*8320*/  ISETP.LT.AND P0, PT, R198, UR8, !P4 ;  /* 0x00000008c6007c0c */ /* 0x000fe2000e701270 */
[----:B------:R-:W2:Y:S01]  /*8330*/  LDCU UR8, c[0x0][0x398] ;  /* 0x00007300ff0877ac */ /* 0x000ea20008000800 */
[----:B------:R-:W-:Y:S01]  /*8340*/  ISETP.LT.AND P4, PT, R197, UR26, !P4 ;  /* 0x0000001ac5007c0c */ /* 0x000fe2000e781270 */
[----:B------:R-:W2:Y:S01]  /*8350*/  LDCU UR4, c[0x0][0x39c] ;  /* 0x00007380ff0477ac */ /* 0x000ea20008000800 */
[----:B---3--:R-:W-:Y:S01]  /*8360*/  IMAD.WIDE R72, R75, 0x2, R68 ;  /* 0x000000024b487825 */ /* 0x008fe200078e0244 */
[----:B------:R-:W3:Y:S01]  /*8370*/  LDCU UR26, c[0x0][0x398] ;  /* 0x00007300ff1a77ac */ /* 0x000ee20008000800 */
[----:B-1----:R-:W-:-:S02]  /*8380*/  PRMT R71, R96, 0x7632, R71 ;  /* 0x0000763260477816 */ /* 0x002fc40000000047 */
[----:B------:R-:W-:-:S03]  /*8390*/  IMAD.WIDE R2, R79, 0x2, R76 ;  /* 0x000000024f027825 */ /* 0x000fc600078e024c */
[----:B------:R1:W-:Y:S01]  /*83a0*/  @P6 STG.E.U16 desc[UR20][R72.64], R71 ;  /* 0x0000004748006986 */ /* 0x0003e2000c101514 */
[----:B------:R-:W-:Y:S01]  /*83b0*/  VIADD R75, R79, UR18 ;  /* 0x000000124f4b7c36 */ /* 0x000fe20008000000 */
[----:B0-----:R-:W-:Y:S01]  /*83c0*/  ISETP.GE.AND P6, PT, R0, UR6, PT ;  /* 0x0000000600007c0c */ /* 0x001fe2000bfc6270 */
        /* <DEDUP_REMOVED lines=234> */
[----:B------:R-:W1:Y:S01]  /*9270*/  LDCU UR6, c[0x0][0x39c] ;  /* 0x00007380ff0677ac */ /* 0x000e620008000800 */
[----:B------:R0:W-:Y:S01]  /*9280*/  @P0 STG.E.U16 desc[UR20][R2.64], R115 ;  /* 0x0000007302000986 */ /* 0x0001e2000c101514 */
[----:B-----5:R-:W-:Y:S01]  /*9290*/  ISETP.LT.AND P0, PT, R198, UR10, !P2 ;  /* 0x0000000ac6007c0c */ /* 0x020fe2000d701270 */
[----:B------:R-:W-:Y:S01]  /*92a0*/  VIADD R0, R196, 0x35 ;  /* 0x00000035c4007836 */ /* 0x000fe20000000000 */
[----:B------:R-:W-:Y:S01]  /*92b0*/  ISETP.LT.AND P2, PT, R197, UR24, !P2 ;  /* 0x00000018c5007c0c */ /* 0x000fe2000d741270 */
[----:B------:R-:W5:Y:S01]  /*92c0*/  LDCU UR10, c[0x0][0x398] ;  /* 0x00007300ff0a77ac */ /* 0x000f620008000800 */
[----:B--2---:R-:W-:Y:S01]  /*92d0*/  IMAD.WIDE R70, R79, 0x2, R68 ;  /* 0x000000024f467825 */ /* 0x004fe200078e0244 */
[----:B------:R-:W2:Y:S01]  /*92e0*/  LDCU UR24, c[0x0][0x398] ;  /* 0x00007300ff1877ac */ /* 0x000ea20008000800 */
[----:B0-----:R-:W-:-:S02]  /*92f0*/  PRMT R3, R115, 0x7632, R3 ;  /* 0x0000763273037816 */ /* 0x001fc40000000003 */
        /* <DEDUP_REMOVED lines=10> */
[----:B0-----:R-:W-:Y:S01]  /*93a0*/  IMAD.WIDE R2, R75, 0x2, R68 ;  /* 0x000000024b027825 */ /* 0x001fe200078e0244 */
[----:B------:R-:W0:Y:S01]  /*93b0*/  LDCU UR26, c[0x0][0x398] ;  /* 0x00007300ff1a77ac */ /* 0x000e220008000800 */
[----:B---3--:R-:W-:-:S02]  /*93c0*/  PRMT R73, R116, 0x7632, R73 ;  /* 0x0000763274497816 */ /* 0x008fc40000000049 */
[----:B------:R-:W-:-:S03]  /*93d0*/  IMAD.WIDE R70, R79, 0x2, R76 ;  /* 0x000000024f467825 */ /* 0x000fc600078e024c */
[----:B------:R3:W-:Y:S01]  /*93e0*/  @P2 STG.E.U16 desc[UR20][R2.64], R73 ;  /* 0x0000004902002986 */ /* 0x0007e2000c101514 */
[----:B------:R-:W-:Y:S01]  /*93f0*/  VIADD R75, R79, UR18 ;  /* 0x000000124f4b7c36 */ /* 0x000fe20008000000 */
[----:B-1----:R-:W-:Y:S01]  /*9400*/  ISETP.GE.AND P2, PT, R0, UR6, PT ;  /* 0x0000000600007c0c */ /* 0x002fe2000bf46270 */
[----:B------:R-:W1:Y:S01]  /*9410*/  LDCU UR6, c[0x0][0x39c] ;  /* 0x00007380ff0677ac */ /* 0x000e620008000800 */
[----:B------:R0:W-:Y:S01]  /*9420*/  @P0 STG.E.U16 desc[UR20][R70.64], R117 ;  /* 0x0000007546000986 */ /* 0x0001e2000c101514 */
[----:B------:R-:W-:Y:S01]  /*9430*/  ISETP.LT.AND P0, PT, R198, UR7, !P5 ;  /* 0x00000007c6007c0c */ /* 0x000fe2000ef01270 */
[----:B------:R-:W-:Y:S01]  /*9440*/  VIADD R0, R196, 0x37 ;  /* 0x00000037c4007836 */ /* 0x000fe20000000000 */
        /* <DEDUP_REMOVED lines=85> */
[----:B------:R-:W-:Y:S01]  /*99a0*/  ISETP.LT.AND P1, PT, R198, UR8, !P3 ;  /* 0x00000008c6007c0c */ /* 0x000fe2000df21270 */
[----:B------:R-:W-:Y:S01]  /*99b0*/  VIADD R79, R75, UR18 ;  /* 0x000000124b4f7c36 */ /* 0x000fe20008000000 */
[----:B------:R-:W-:Y:S01]  /*99c0*/  ISETP.LT.AND P3, PT, R197, UR22, !P3 ;  /* 0x00000016c5007c0c */ /* 0x000fe2000df61270 */
[----:B------:R1:W-:Y:S01]  /*99d0*/  @P0 STG.E.U16 desc[UR20][R2.64], R124 ;  /* 0x0000007c02000986 */ /* 0x0003e2000c101514 */
[----:B---3--:R-:W-:Y:S01]  /*99e0*/  ISETP.GE.AND P0, PT, R0, UR4, PT ;  /* 0x0000000400007c0c */ /* 0x008fe2000bf06270 */
[----:B------:R-:W3:Y:S01]  /*99f0*/  LDCU UR4, c[0x0][0x39c] ;  /* 0x00007380ff0477ac */ /* 0x000ee20008000800 */
[----:B------:R-:W-:Y:S01]  /*9a00*/  VIADD R0, R196, 0x3f ;  /* 0x0000003fc4007836 */ /* 0x000fe20000000000 */
[----:B------:R-:W2:Y:S01]  /*9a10*/  LDCU UR8, c[0x0][0x398] ;  /* 0x00007300ff0877ac */ /* 0x000ea20008000800 */
[----:B0-----:R-:W-:Y:S01]  /*9a20*/  IMAD.WIDE R70, R75, 0x2, R68 ;  /* 0x000000024b467825 */ /* 0x001fe200078e0244 */
[----:B-1----:R-:W-:-:S03]  /*9a30*/  PRMT R3, R124, 0x7632, R3 ;  /* 0x000076327c037816 */ /* 0x002fc60000000003 */
[C---:B------:R-:W-:Y:S02]  /*9a40*/  IMAD.WIDE R72, R79.reuse, 0x2, R76 ;  /* 0x000000024f487825 */ /* 0x040fe400078e024c */
[----:B------:R0:W-:Y:S01]  /*9a50*/  @P5 STG.E.U16 desc[UR20][R70.64], R3 ;  /* 0x0000000346005986 */ /* 0x0001e2000c101514 */
[----:B------:R-:W-:Y:S01]  /*9a60*/  ISETP.LT.AND P5, PT, R198, UR24, !P6 ;  /* 0x00000018c6007c0c */ /* 0x000fe2000f7a1270 */
[----:B------:R-:W-:Y:S01]  /*9a70*/  VIADD R75, R79, UR18 ;  /* 0x000000124f4b7c36 */ /* 0x000fe20008000000 */
[----:B----4-:R-:W-:Y:S01]  /*9a80*/  ISETP.LT.AND P6, PT, R197, UR28, !P6 ;  /* 0x0000001cc5007c0c */ /* 0x010fe2000f7c1270 */
[----:B------:R1:W-:Y:S01]  /*9a90*/  @P1 STG.E.U16 desc[UR20][R72.64], R125 ;  /* 0x0000007d48001986 */ /* 0x0003e2000c101514 */
[----:B------:R-:W-:Y:S01]  /*9aa0*/  ISETP.GE.AND P1, PT, R74, UR6, PT ;  /* 0x000000064a007c0c */ /* 0x000fe2000bf26270 */
[----:B------:R-:W4:Y:S01]  /*9ab0*/  LDCU UR6, c[0x0][0x39c] ;  /* 0x00007380ff0677ac */ /* 0x000f220008000800 */
[----:B------:R-:W-:Y:S01]  /*9ac0*/  PRMT R74, R126, 0x7632, R74 ;  /* 0x000076327e4a7816 */ /* 0x000fe2000000004a */
[----:B0-----:R-:W-:Y:S01]  /*9ad0*/  IMAD.WIDE R2, R79, 0x2, R68 ;  /* 0x000000024f027825 */ /* 0x001fe200078e0244 */
[----:B-1----:R-:W-:-:S03]  /*9ae0*/  PRMT R73, R125, 0x7632, R73 ;  /* 0x000076327d497816 */ /* 0x002fc60000000049 */
[C---:B------:R-:W-:Y:S02]  /*9af0*/  IMAD.WIDE R70, R75.reuse, 0x2, R76 ;  /* 0x000000024b467825 */ /* 0x040fe400078e024c */
[----:B------:R0:W-:Y:S02]  /*9b00*/  @P3 STG.E.U16 desc[UR20][R2.64], R73 ;  /* 0x0000004902003986 */ /* 0x0001e4000c101514 */
[----:B------:R-:W-:Y:S01]  /*9b10*/  VIADD R79, R75, UR18 ;  /* 0x000000124b4f7c36 */ /* 0x000fe20008000000 */
[----:B------:R-:W-:Y:S01]  /*9b20*/  ISETP.GE.AND P3, PT, R0, UR7, PT ;  /* 0x0000000700007c0c */ /* 0x000fe2000bf66270 */
[----:B------:R-:W1:Y:S01]  /*9b30*/  LDCU UR7, c[0x0][0x398] ;  /* 0x00007300ff0777ac */ /* 0x000e620008000800 */
[----:B------:R2:W-:Y:S01]  /*9b40*/  @P5 STG.E.U16 desc[UR20][R70.64], R126 ;  /* 0x0000007e46005986 */ /* 0x0005e2000c101514 */
[----:B------:R-:W-:Y:S01]  /*9b50*/  ISETP.LT.AND P5, PT, R198, UR12, !P4 ;  /* 0x0000000cc6007c0c */ /* 0x000fe2000e7a1270 */
[----:B------:R-:W-:Y:S01]  /*9b60*/  VIADD R0, R196, 0x40 ;  /* 0x00000040c4007836 */ /* 0x000fe20000000000 */
[----:B------:R-:W-:Y:S01]  /*9b70*/  ISETP.LT.AND P4, PT, R197, UR26, !P4 ;  /* 0x0000001ac5007c0c */ /* 0x000fe2000e781270 */
[----:B------:R-:W1:Y:S01]  /*9b80*/  LDCU UR12, c[0x0][0x398] ;  /* 0x00007300ff0c77ac */ /* 0x000e620008000800 */
[----:B0-----:R-:W-:Y:S01]  /*9b90*/  IMAD.WIDE R2, R75, 0x2, R68 ;  /* 0x000000024b027825 */ /* 0x001fe200078e0244 */
[----:B------:R-:W-:-:S03]  /*9ba0*/  PRMT R75, R127, 0x7632, R75 ;  /* 0x000076327f4b7816 */ /* 0x000fc6000000004b */
[C---:B--2---:R-:W-:Y:S01]  /*9bb0*/  IMAD.WIDE R70, R79.reuse, 0x2, R76 ;  /* 0x000000024f467825 */ /* 0x044fe200078e024c */
[----:B------:R0:W-:Y:S01]  /*9bc0*/  @P6 STG.E.U16 desc[UR20][R2.64], R74 ;  /* 0x0000004a02006986 */ /* 0x0001e2000c101514 */
[----:B---3--:R-:W-:Y:S01]  /*9bd0*/  ISETP.GE.AND P6, PT, R0, UR4, PT ;  /* 0x0000000400007c0c */ /* 0x008fe2000bfc6270 */
[----:B------:R-:W2:Y:S01]  /*9be0*/  LDCU UR4, c[0x0][0x39c] ;  /* 0x00007380ff0477ac */ /* 0x000ea20008000800 */
[C---:B------:R-:W-:Y:S01]  /*9bf0*/  IMAD.WIDE R72, R79.reuse, 0x2, R68 ;  /* 0x000000024f487825 */ /* 0x040fe200078e0244 */
[----:B------:R3:W-:Y:S01]  /*9c00*/  @P5 STG.E.U16 desc[UR20][R70.64], R127 ;  /* 0x0000007f46005986 */ /* 0x0007e2000c101514 */
[----:B-----5:R-:W-:Y:S01]  /*9c10*/  ISETP.LT.AND P5, PT, R198, UR10, !P2 ;  /* 0x0000000ac6007c0c */ /* 0x020fe2000d7a1270 */
[----:B------:R-:W5:Y:S01]  /*9c20*/  LDCU UR10, c[0x0][0x398] ;  /* 0x00007300ff0a77ac */ /* 0x000f620008000800 */
[----:B------:R-:W-:Y:S01]  /*9c30*/  VIADD R79, R79, UR18 ;  /* 0x000000124f4f7c36 */ /* 0x000fe20008000000 */
[----:B------:R2:W-:Y:S01]  /*9c40*/  @P4 STG.E.U16 desc[UR20][R72.64], R75 ;  /* 0x0000004b48004986 */ /* 0x0005e2000c101514 */
[----:B------:R-:W-:Y:S01]  /*9c50*/  VIADD R0, R196, 0x41 ;  /* 0x00000041c4007836 */ /* 0x000fe20000000000 */
[----:B------:R-:W-:Y:S01]  /*9c60*/  ISETP.LT.AND P2, PT, R197, UR14, !P2 ;  /* 0x0000000ec5007c0c */ /* 0x000fe2000d741270 */
[----:B------:R-:W5:Y:S01]  /*9c70*/  LDCU UR14, c[0x0][0x398] ;  /* 0x00007300ff0e77ac */ /* 0x000f620008000800 */
[----:B0-----:R-:W-:Y:S01]  /*9c80*/  IMAD.WIDE R2, R79, 0x2, R76 ;  /* 0x000000024f027825 */ /* 0x001fe200078e024c */
[----:B------:R-:W-:-:S02]  /*9c90*/  ISETP.LT.AND P4, PT, R198, UR8, !P0 ;  /* 0x00000008c6007c0c */ /* 0x000fc4000c781270 */
[----:B-1----:R-:W-:Y:S01]  /*9ca0*/  ISETP.LT.AND P0, PT, R197, UR7, !P0 ;  /* 0x00000007c5007c0c */ /* 0x002fe2000c701270 */
[C---:B---3--:R-:W-:Y:S01]  /*9cb0*/  IMAD.WIDE R70, R79.reuse, 0x2, R68 ;  /* 0x000000024f467825 */ /* 0x048fe200078e0244 */
[----:B------:R-:W-:Y:S01]  /*9cc0*/  PRMT R74, R128, 0x7632, R74 ;  /* 0x00007632804a7816 */ /* 0x000fe2000000004a */
[----:B------:R0:W-:Y:S01]  /*9cd0*/  @P5 STG.E.U16 desc[UR20][R2.64], R128 ;  /* 0x0000008002005986 */ /* 0x0001e2000c101514 */
[----:B----4-:R-:W-:Y:S01]  /*9ce0*/  ISETP.GE.AND P5, PT, R0, UR6, PT ;  /* 0x0000000600007c0c */ /* 0x010fe2000bfa6270 */
[----:B------:R-:W1:Y:S01]  /*9cf0*/  LDCU UR6, c[0x0][0x398] ;  /* 0x00007300ff0677ac */ /* 0x000e620008000800 */
[----:B--2---:R-:W-:Y:S02]  /*9d00*/  VIADD R75, R79, UR18 ;  /* 0x000000124f4b7c36 */ /* 0x004fe40008000000 */
[----:B------:R2:W-:Y:S01]  /*9d10*/  @P2 STG.E.U16 desc[UR20][R70.64], R74 ;  /* 0x0000004a46002986 */ /* 0x0005e2000c101514 */
[----:B------:R-:W3:Y:S01]  /*9d20*/  LDCU UR8, c[0x0][0x398] ;  /* 0x00007300ff0877ac */ /* 0x000ee20008000800 */
[----:B------:R-:W-:Y:S01]  /*9d30*/  IMAD.WIDE R72, R75, 0x2, R76 ;  /* 0x000000024b487825 */ /* 0x000fe200078e024c */
[----:B------:R-:W-:Y:S01]  /*9d40*/  ISETP.LT.AND P2, PT, R198, UR16, !P1 ;  /* 0x00000010c6007c0c */ /* 0x000fe2000cf41270 */
[----:B------:R-:W4:Y:S01]  /*9d50*/  LDCU UR7, c[0x0][0x398] ;  /* 0x00007300ff0777ac */ /* 0x000f220008000800 */
[----:B------:R-:W-:-:S02]  /*9d60*/  ISETP.LT.AND P1, PT, R197, UR12, !P1 ;  /* 0x0000000cc5007c0c */ /* 0x000fc4000cf21270 */
[----:B------:R1:W-:Y:S01]  /*9d70*/  @P4 STG.E.U16 desc[UR20][R72.64], R129 ;  /* 0x0000008148004986 */ /* 0x0003e2000c101514 */
[C---:B0-----:R-:W-:Y:S01]  /*9d80*/  IMAD.WIDE R2, R75.reuse, 0x2, R68 ;  /* 0x000000024b027825 */ /* 0x041fe200078e0244 */
[----:B------:R-:W0:Y:S03]  /*9d90*/  LDCU UR12, c[0x0][0x398] ;  /* 0x00007300ff0c77ac */ /* 0x000e260008000800 */
[----:B------:R-:W-:Y:S02]  /*9da0*/  VIADD R79, R75, UR18 ;  /* 0x000000124b4f7c36 */ /* 0x000fe40008000000 */
[----:B------:R-:W-:Y:S02]  /*9db0*/  VIADD R0, R196, 0x42 ;  /* 0x00000042c4007836 */ /* 0x000fe40000000000 */
[C---:B------:R-:W-:Y:S02]  /*9dc0*/  VIADD R81, R79.reuse, UR18 ;  /* 0x000000124f517c36 */ /* 0x040fe40008000000 */
[----:B--2---:R-:W-:Y:S01]  /*9dd0*/  IMAD.WIDE R70, R79, 0x2, R76 ;  /* 0x000000024f467825 */ /* 0x004fe200078e024c */
[----:B-1----:R-:W-:-:S02]  /*9de0*/  PRMT R73, R129, 0x7632, R73 ;  /* 0x0000763281497816 */ /* 0x002fc40000000049 */
[----:B------:R-:W-:Y:S01]  /*9df0*/  ISETP.GE.AND P4, PT, R0, UR4, PT ;  /* 0x0000000400007c0c */ /* 0x000fe2000bf86270 */
[----:B------:R-:W-:Y:S01]  /*9e00*/  IMAD.WIDE R74, R81, 0x2, R76 ;  /* 0x00000002514a7825 */ /* 0x000fe200078e024c */
[----:B------:R-:W1:Y:S01]  /*9e10*/  LDCU UR4, c[0x0][0x39c] ;  /* 0x00007380ff0477ac */ /* 0x000e620008000800 */
[----:B------:R2:W-:Y:S01]  /*9e20*/  @P0 STG.E.U16 desc[UR20][R2.64], R73 ;  /* 0x0000004902000986 */ /* 0x0005e2000c101514 */
[----:B------:R-:W-:Y:S01]  /*9e30*/  ISETP.LT.AND P0, PT, R198, UR6, !P3 ;  /* 0x00000006c6007c0c */ /* 0x000fe2000df01270 */
[----:B------:R-:W-:Y:S01]  /*9e40*/  VIADD R0, R196, 0x43 ;  /* 0x00000043c4007836 */ /* 0x000fe20000000000 */
[----:B---3--:R-:W-:Y:S01]  /*9e50*/  ISETP.LT.AND P3, PT, R197, UR8, !P3 ;  /* 0x00000008c5007c0c */ /* 0x008fe2000df61270 */
[----:B------:R3:W-:Y:S01]  /*9e60*/  @P2 STG.E.U16 desc[UR20][R70.64], R130 ;  /* 0x0000008246002986 */ /* 0x0007e2000c101514 */
[----:B------:R-:W0:Y:S01]  /*9e70*/  LDCU UR8, c[0x0][0x398] ;  /* 0x00007300ff0877ac */ /* 0x000e220008000800 */
[----:B------:R-:W0:Y:S01]  /*9e80*/  LDCU UR6, c[0x0][0x39c] ;  /* 0x00007380ff0677ac */ /* 0x000e220008000800 */
[----:B--2---:R-:W-:Y:S01]  /*9e90*/  PRMT R3, R130, 0x7632, R3 ;  /* 0x0000763282037816 */ /* 0x004fe20000000003 */
[----:B------:R-:W-:-:S04]  /*9ea0*/  IMAD.WIDE R72, R79, 0x2, R68 ;  /* 0x000000024f487825 */ /* 0x000fc800078e0244 */
[----:B------:R-:W-:Y:S01]  /*9eb0*/  VIADD R79, R81, UR18 ;  /* 0x00000012514f7c36 */ /* 0x000fe20008000000 */
[----:B------:R2:W-:Y:S01]  /*9ec0*/  @P1 STG.E.U16 desc[UR20][R72.64], R3 ;  /* 0x0000000348001986 */ /* 0x0005e2000c101514 */
[----:B-1----:R-:W-:Y:S01]  /*9ed0*/  ISETP.GE.AND P2, PT, R0, UR4, PT ;  /* 0x0000000400007c0c */ /* 0x002fe2000bf46270 */
[----:B------:R-:W-:Y:S01]  /*9ee0*/  VIADD R0, R196, 0x44 ;  /* 0x00000044c4007836 */ /* 0x000fe20000000000 */
[----:B------:R-:W1:Y:S01]  /*9ef0*/  LDCU UR4, c[0x0][0x39c] ;  /* 0x00007380ff0477ac */ /* 0x000e620008000800 */
[----:B------:R2:W-:Y:S01]  /*9f00*/  @P0 STG.E.U16 desc[UR20][R74.64], R131 ;  /* 0x000000834a000986 */ /* 0x0005e2000c101514 */
[----:B----4-:R-:W-:Y:S01]  /*9f10*/  ISETP.LT.AND P0, PT, R198, UR7, !P6 ;  /* 0x00000007c6007c0c */ /* 0x010fe2000f701270 */
[----:B---3--:R-:W-:Y:S01]  /*9f20*/  IMAD.WIDE R70, R79, 0x2, R76 ;  /* 0x000000024f467825 */ /* 0x008fe200078e024c */
[----:B------:R-:W3:Y:S01]  /*9f30*/  LDCU UR7, c[0x0][0x398] ;  /* 0x00007300ff0777ac */ /* 0x000ee20008000800 */
[----:B-----5:R-:W-:Y:S02]  /*9f40*/  ISETP.LT.AND P6, PT, R197, UR10, !P6 ;  /* 0x0000000ac5007c0c */ /* 0x020fe4000f7c1270 */
[----:B0-----:R-:W-:Y:S01]  /*9f50*/  ISETP.GE.AND P1, PT, R0, UR6, PT ;  /* 0x0000000600007c0c */ /* 0x001fe2000bf26270 */
[----:B------:R-:W0:Y:S01]  /*9f60*/  LDCU UR10, c[0x0][0x398] ;  /* 0x00007300ff0a77ac */ /* 0x000e220008000800 */
[----:B--2---:R-:W-:Y:S01]  /*9f70*/  IMAD.WIDE R2, R81, 0x2, R68 ;  /* 0x0000000251027825 */ /* 0x004fe200078e0244 */
[----:B------:R-:W-:Y:S01]  /*9f80*/  PRMT R72, R4, 0x7610, R72 ;  /* 0x0000761004487816 */ /* 0x000fe20000000048 */
[----:B------:R-:W2:Y:S01]  /*9f90*/  LDCU UR6, c[0x0][0x39c] ;  /* 0x00007380ff0677ac */ /* 0x000ea20008000800 */
[----:B------:R-:W-:Y:S01]  /*9fa0*/  PRMT R75, R131, 0x7632, R75 ;  /* 0x00007632834b7816 */ /* 0x000fe2000000004b */
[----:B------:R-:W-:-:S02]  /*9fb0*/  VIADD R73, R79, UR18 ;  /* 0x000000124f497c36 */ /* 0x000fc40008000000 */
[----:B------:R-:W-:Y:S02]  /*9fc0*/  VIADD R0, R196, 0x45 ;  /* 0x00000045c4007836 */ /* 0x000fe40000000000 */
[----:B------:R4:W-:Y:S03]  /*9fd0*/  @P3 STG.E.U16 desc[UR20][R2.64], R75 ;  /* 0x0000004b02003986 */ /* 0x0009e6000c101514 */
[----:B-1----:R-:W-:Y:S01]  /*9fe0*/  ISETP.GE.AND P3, PT, R0, UR4, PT ;  /* 0x0000000400007c0c */ /* 0x002fe2000bf66270 */
[----:B------:R1:W-:Y:S01]  /*9ff0*/  @P0 STG.E.U16 desc[UR20][R70.64], R72 ;  /* 0x0000004846000986 */ /* 0x0003e2000c101514 */
[----:B------:R-:W-:Y:S01]  /*a000*/  ISETP.LT.AND P0, PT, R198, UR12, !P5 ;  /* 0x0000000cc6007c0c */ /* 0x000fe2000ef01270 */
[----:B------:R-:W5:Y:S01]  /*a010*/  LDCU UR12, c[0x0][0x398] ;  /* 0x00007300ff0c77ac */ /* 0x000f620008000800 */
[----:B---3--:R-:W-:Y:S01]  /*a020*/  ISETP.LT.AND P5, PT, R197, UR7, !P5 ;  /* 0x00000007c5007c0c */ /* 0x008fe2000efa1270 */
[----:B------:R-:W-:Y:S01]  /*a030*/  VIADD R0, R196, 0x46 ;  /* 0x00000046c4007836 */ /* 0x000fe20000000000 */
[----:B------:R-:W3:Y:S01]  /*a040*/  LDCU UR7, c[0x0][0x398] ;  /* 0x00007300ff0777ac */ /* 0x000ee20008000800 */
[----:B----4-:R-:W-:Y:S01]  /*a050*/  IMAD.WIDE R2, R73, 0x2, R76 ;  /* 0x0000000249027825 */ /* 0x010fe200078e024c */
[----:B------:R-:W4:Y:S01]  /*a060*/  LDCU UR4, c[0x0][0x39c] ;  /* 0x00007380ff0477ac */ /* 0x000f220008000800 */
[----:B-1----:R-:W-:-:S02]  /*a070*/  PRMT R71, R4, 0x7632, R71 ;  /* 0x0000763204477816 */ /* 0x002fc40000000047 */
[----:B------:R-:W-:Y:S01]  /*a080*/  IMAD.WIDE R4, R79, 0x2, R68 ;  /* 0x000000024f047825 */ /* 0x000fe200078e0244 */
[----:B------:R-:W-:-:S03]  /*a090*/  PRMT R72, R6, 0x7610, R72 ;  /* 0x0000761006487816 */ /* 0x000fc60000000048 */
[----:B------:R-:W-:Y:S01]  /*a0a0*/  VIADD R75, R73, UR18 ;  /* 0x00000012494b7c36 */ /* 0x000fe20008000000 */
[----:B------:R1:W-:Y:S01]  /*a0b0*/  @P6 STG.E.U16 desc[UR20][R4.64], R71 ;  /* 0x0000004704006986 */ /* 0x0003e2000c101514 */
[----:B--2---:R-:W-:Y:S01]  /*a0c0*/  ISETP.GE.AND P6, PT, R0, UR6, PT ;  /* 0x0000000600007c0c */ /* 0x004fe2000bfc6270 */
[----:B------:R-:W2:Y:S01]  /*a0d0*/  LDCU UR6, c[0x0][0x39c] ;  /* 0x00007380ff0677ac */ /* 0x000ea20008000800 */
[----:B------:R-:W-:Y:S01]  /*a0e0*/  VIADD R0, R196, 0x47 ;  /* 0x00000047c4007836 */ /* 0x000fe20000000000 */
[----:B------:R3:W-:Y:S01]  /*a0f0*/  @P0 STG.E.U16 desc[UR20][R2.64], R133 ;  /* 0x0000008502000986 */ /* 0x0007e2000c101514 */
[----:B------:R-:W-:Y:S01]  /*a100*/  ISETP.LT.AND P0, PT, R198, UR8, !P4 ;  /* 0x00000008c6007c0c */ /* 0x000fe2000e701270 */
[----:B------:R-:W2:Y:S01]  /*a110*/  LDCU UR8, c[0x0][0x398] ;  /* 0x00007300ff0877ac */ /* 0x000ea20008000800 */
[----:B0-----:R-:W-:Y:S01]  /*a120*/  ISETP.LT.AND P4, PT, R197, UR10, !P4 ;  /* 0x0000000ac5007c0c */ /* 0x001fe2000e781270 */
[----:B------:R-:W0:Y:S01]  /*a130*/  LDCU UR10, c[0x0][0x398] ;  /* 0x00007300ff0a77ac */ /* 0x000e220008000800 */
[----:B-1----:R-:W-:Y:S01]  /*a140*/  IMAD.WIDE R70, R73, 0x2, R68 ;  /* 0x0000000249467825 */ /* 0x002fe200078e0244 */
[----:B---3--:R-:W-:-:S03]  /*a150*/  PRMT R3, R133, 0x7632, R3 ;  /* 0x0000763285037816 */ /* 0x008fc60000000003 */
[C---:B------:R-:W-:Y:S02]  /*a160*/  IMAD.WIDE R4, R75.reuse, 0x2, R76 ;  /* 0x000000024b047825 */ /* 0x040fe400078e024c */
[----:B------:R1:W-:Y:S02]  /*a170*/  @P5 STG.E.U16 desc[UR20][R70.64], R3 ;  /* 0x0000000346005986 */ /* 0x0003e4000c101514 */
[----:B------:R-:W-:Y:S01]  /*a180*/  VIADD R73, R75, UR18 ;  /* 0x000000124b497c36 */ /* 0x000fe20008000000 */
[----:B----4-:R-:W-:Y:S01]  /*a190*/  ISETP.GE.AND P5, PT, R0, UR4, PT ;  /* 0x0000000400007c0c */ /* 0x010fe2000bfa6270 */
[----:B------:R-:W-:Y:S01]  /*a1a0*/  VIADD R0, R196, 0x48 ;  /* 0x00000048c4007836 */ /* 0x000fe20000000000 */
[----:B------:R3:W-:Y:S01]  /*a1b0*/  @P0 STG.E.U16 desc[UR20][R4.64], R72 ;  /* 0x0000004804000986 */ /* 0x0007e2000c101514 */
[----:B-----5:R-:W-:Y:S01]  /*a1c0*/  ISETP.LT.AND P0, PT, R198, UR12, !P2 ;  /* 0x0000000cc6007c0c */ /* 0x020fe2000d701270 */
[----:B------:R-:W4:Y:S01]  /*a1d0*/  LDCU UR12, c[0x0][0x398] ;  /* 0x00007300ff0c77ac */ /* 0x000f220008000800 */
[----:B------:R-:W-:Y:S01]  /*a1e0*/  ISETP.LT.AND P2, PT, R197, UR7, !P2 ;  /* 0x00000007c5007c0c */ /* 0x000fe2000d741270 */
[----:B------:R-:W5:Y:S01]  /*a1f0*/  LDCU UR7, c[0x0][0x398] ;  /* 0x00007300ff0777ac */ /* 0x000f620008000800 */
[----:B-1----:R-:W-:Y:S01]  /*a200*/  IMAD.WIDE R2, R75, 0x2, R68 ;  /* 0x000000024b027825 */ /* 0x002fe200078e0244 */
[----:B------:R-:W1:Y:S01]  /*a210*/  LDCU UR4, c[0x0][0x39c] ;  /* 0x00007380ff0477ac */ /* 0x000e620008000800 */
[----:B---3--:R-:W-:-:S02]  /*a220*/  PRMT R5, R6, 0x7632, R5 ;  /* 0x0000763206057816 */ /* 0x008fc40000000005 */
[----:B------:R-:W-:-:S03]  /*a230*/  IMAD.WIDE R6, R73, 0x2, R76 ;  /* 0x0000000249067825 */ /* 0x000fc600078e024c */
[----:B------:R3:W-:Y:S01]  /*a240*/  @P4 STG.E.U16 desc[UR20][R2.64], R5 ;  /* 0x0000000502004986 */ /* 0x0007e2000c101514 */
[----:B------:R-:W-:Y:S01]  /*a250*/  VIADD R71, R73, UR18 ;  /* 0x0000001249477c36 */ /* 0x000fe20008000000 */
[----:B--2---:R-:W-:Y:S01]  /*a260*/  ISETP.GE.AND P4, PT, R0, UR6, PT ;  /* 0x0000000600007c0c */ /* 0x004fe2000bf86270 */
[----:B------:R-:W-:Y:S01]  /*a270*/  VIADD R0, R196, 0x49 ;  /* 0x00000049c4007836 */ /* 0x000fe20000000000 */
[----:B------:R2:W-:Y:S01]  /*a280*/  @P0 STG.E.U16 desc[UR20][R6.64], R135 ;  /* 0x0000008706000986 */ /* 0x0005e2000c101514 */
[----:B------:R-:W-:Y:S01]  /*a290*/  ISETP.LT.AND P0, PT, R198, UR8, !P1 ;  /* 0x00000008c6007c0c */ /* 0x000fe2000cf01270 */
[----:B------:R-:W4:Y:S01]  /*a2a0*/  LDCU UR8, c[0x0][0x398] ;  /* 0x00007300ff0877ac */ /* 0x000f220008000800 */
[----:B0-----:R-:W-:Y:S01]  /*a2b0*/  ISETP.LT.AND P1, PT, R197, UR10, !P1 ;  /* 0x0000000ac5007c0c */ /* 0x001fe2000cf21270 */
[----:B------:R-:W-:Y:S01]  /*a2c0*/  VIADD R9, R71, UR18 ;  /* 0x0000001247097c36 */ /* 0x000fe20008000000 */
[----:B------:R-:W0:Y:S01]  /*a2d0*/  LDCU UR10, c[0x0][0x398] ;  /* 0x00007300ff0a77ac */ /* 0x000e220008000800 */
[----:B---3--:R-:W-:Y:S01]  /*a2e0*/  IMAD.WIDE R4, R73, 0x2, R68 ;  /* 0x0000000249047825 */ /* 0x008fe200078e0244 */
[----:B------:R-:W3:Y:S01]  /*a2f0*/  LDCU UR6, c[0x0][0x39c] ;  /* 0x00007380ff0677ac */ /* 0x000ee20008000800 */
[----:B--2---:R-:W-:-:S02]  /*a300*/  PRMT R7, R135, 0x7632, R7 ;  /* 0x0000763287077816 */ /* 0x004fc40000000007 */
[----:B------:R-:W-:-:S03]  /*a310*/  IMAD.WIDE R2, R71, 0x2, R76 ;  /* 0x0000000247027825 */ /* 0x000fc600078e024c */
[----:B------:R2:W-:Y:S01]  /*a320*/  @P2 STG.E.U16 desc[UR20][R4.64], R7 ;  /* 0x0000000704002986 */ /* 0x0005e2000c101514 */
[----:B-1----:R-:W-:Y:S01]  /*a330*/  ISETP.GE.AND P2, PT, R0, UR4, PT ;  /* 0x0000000400007c0c */ /* 0x002fe2000bf46270 */
[----:B------:R-:W-:Y:S01]  /*a340*/  VIADD R0, R196, 0x4a ;  /* 0x0000004ac4007836 */ /* 0x000fe20000000000 */
[----:B------:R-:W1:Y:S01]  /*a350*/  LDCU UR4, c[0x0][0x39c] ;  /* 0x00007380ff0477ac */ /* 0x000e620008000800 */
[----:B------:R0:W-:Y:S01]  /*a360*/  @P0 STG.E.U16 desc[UR20][R2.64], R8 ;  /* 0x0000000802000986 */ /* 0x0001e2000c101514 */
[----:B----4-:R-:W-:Y:S01]  /*a370*/  ISETP.LT.AND P0, PT, R198, UR12, !P3 ;  /* 0x0000000cc6007c0c */ /* 0x010fe2000df01270 */
[----:B------:R-:W4:Y:S01]  /*a380*/  LDCU UR12, c[0x0][0x398] ;  /* 0x00007300ff0c77ac */ /* 0x000f220008000800 */
[----:B-----5:R-:W-:Y:S01]  /*a390*/  ISETP.LT.AND P3, PT, R197, UR7, !P3 ;  /* 0x00000007c5007c0c */ /* 0x020fe2000df61270 */
[----:B------:R-:W5:Y:S01]  /*a3a0*/  LDCU UR7, c[0x0][0x398] ;  /* 0x00007300ff0777ac */ /* 0x000f620008000800 */
[----:B--2---:R-:W-:Y:S01]  /*a3b0*/  IMAD.WIDE R6, R71, 0x2, R68 ;  /* 0x0000000247067825 */ /* 0x004fe200078e0244 */
[----:B0-----:R-:W-:-:S03]  /*a3c0*/  PRMT R3, R8, 0x7632, R3 ;  /* 0x0000763208037816 */ /* 0x001fc60000000003 */
[C---:B------:R-:W-:Y:S02]  /*a3d0*/  IMAD.WIDE R4, R9.reuse, 0x2, R76 ;  /* 0x0000000209047825 */ /* 0x040fe400078e024c */
[----:B------:R0:W-:Y:S02]  /*a3e0*/  @P1 STG.E.U16 desc[UR20][R6.64], R3 ;  /* 0x0000000306001986 */ /* 0x0001e4000c101514 */
[----:B------:R-:W-:Y:S01]  /*a3f0*/  VIADD R71, R9, UR18 ;  /* 0x0000001209477c36 */ /* 0x000fe20008000000 */
[----:B---3--:R-:W-:Y:S01]  /*a400*/  ISETP.GE.AND P1, PT, R0, UR6, PT ;  /* 0x0000000600007c0c */ /* 0x008fe2000bf26270 */
[----:B------:R-:W-:Y:S01]  /*a410*/  VIADD R0, R196, 0x4b ;  /* 0x0000004bc4007836 */ /* 0x000fe20000000000 */
[----:B------:R2:W-:Y:S01]  /*a420*/  @P0 STG.E.U16 desc[UR20][R4.64], R137 ;  /* 0x0000008904000986 */ /* 0x0005e2000c101514 */
[----:B------:R-:W-:Y:S01]  /*a430*/  ISETP.LT.AND P0, PT, R198, UR8, !P6 ;  /* 0x00000008c6007c0c */ /* 0x000fe2000f701270 */
[----:B------:R-:W3:Y:S01]  /*a440*/  LDCU UR8, c[0x0][0x398] ;  /* 0x00007300ff0877ac */ /* 0x000ee20008000800 */
[----:B------:R-:W-:Y:S01]  /*a450*/  ISETP.LT.AND P6, PT, R197, UR10, !P6 ;  /* 0x0000000ac5007c0c */ /* 0x000fe2000f7c1270 */
[----:B------:R-:W-:Y:S01]  /*a460*/  VIADD R8, R196, 0x7b ;  /* 0x0000007bc4087836 */ /* 0x000fe20000000000 */
[----:B------:R-:W1:Y:S01]  /*a470*/  LDCU UR10, c[0x0][0x398] ;  /* 0x00007300ff0a77ac */ /* 0x000e620008000800 */
[----:B0-----:R-:W-:Y:S01]  /*a480*/  IMAD.WIDE R2, R9, 0x2, R68 ;  /* 0x0000000209027825 */ /* 0x001fe200078e0244 */
[----:B------:R-:W0:Y:S01]  /*a490*/  LDCU UR6, c[0x0][0x39c] ;  /* 0x00007380ff0677ac */ /* 0x000e220008000800 */
[----:B--2---:R-:W-:-:S02]  /*a4a0*/  PRMT R5, R137, 0x7632, R5 ;  /* 0x0000763289057816 */ /* 0x004fc40000000005 */
[----:B------:R-:W-:-:S03]  /*a4b0*/  IMAD.WIDE R6, R71, 0x2, R76 ;  /* 0x0000000247067825 */ /* 0x000fc600078e024c */
[----:B------:R2:W-:Y:S01]  /*a4c0*/  @P3 STG.E.U16 desc[UR20][R2.64], R5 ;  /* 0x0000000502003986 */ /* 0x0005e2000c101514 */
[----:B----4-:R-:W-:Y:S01]  /*a4d0*/  ISETP.LT.AND P3, PT, R198, UR12, !P5 ;  /* 0x0000000cc6007c0c */ /* 0x010fe2000ef61270 */
[----:B------:R-:W4:Y:S01]  /*a4e0*/  LDCU UR12, c[0x0][0x398] ;  /* 0x00007300ff0c77ac */ /* 0x000f220008000800 */
[----:B------:R-:W-:Y:S01]  /*a4f0*/  VIADD R9, R71, UR18 ;  /* 0x0000001247097c36 */ /* 0x000fe20008000000 */
[----:B------:R0:W-:Y:S01]  /*a500*/  @P0 STG.E.U16 desc[UR20][R6.64], R10 ;  /* 0x0000000a06000986 */ /* 0x0001e2000c101514 */
[----:B-----5:R-:W-:Y:S01]  /*a510*/  ISETP.LT.AND P5, PT, R197, UR7, !P5 ;  /* 0x00000007c5007c0c */ /* 0x020fe2000efa1270 */
[----:B------:R-:W5:Y:S01]  /*a520*/  LDCU UR7, c[0x0][0x398] ;  /* 0x00007300ff0777ac */ /* 0x000f620008000800 */
[----:B------:R-:W-:Y:S01]  /*a530*/  VIADD R11, R9, UR18 ;  /* 0x00000012090b7c36 */ /* 0x000fe20008000000 */
[----:B-1----:R-:W-:Y:S01]  /*a540*/  ISETP.GE.AND P0, PT, R0, UR4, PT ;  /* 0x0000000400007c0c */ /* 0x002fe2000bf06270 */
[----:B------:R-:W-:Y:S01]  /*a550*/  VIADD R0, R196, 0x4c ;  /* 0x0000004cc4007836 */ /* 0x000fe20000000000 */
[----:B------:R-:W1:Y:S01]  /*a560*/  LDCU UR4, c[0x0][0x39c] ;  /* 0x00007380ff0477ac */ /* 0x000e620008000800 */
[----:B--2---:R-:W-:Y:S01]  /*a570*/  IMAD.WIDE R4, R71, 0x2, R68 ;  /* 0x0000000247047825 */ /* 0x004fe200078e0244 */
[----:B0-----:R-:W-:-:S03]  /*a580*/  PRMT R7, R10, 0x7632, R7 ;  /* 0x000076320a077816 */ /* 0x001fc60000000007 */
[----:B------:R-:W-:Y:S01]  /*a590*/  IMAD.WIDE R2, R9, 0x2, R76 ;  /* 0x0000000209027825 */ /* 0x000fe200078e024c */
[----:B------:R-:W-:Y:S01]  /*a5a0*/  PRMT R10, R63, 0x7632, R10 ;  /* 0x000076323f0a7816 */ /* 0x000fe2000000000a */
[----:B------:R0:W-:Y:S01]  /*a5b0*/  @P6 STG.E.U16 desc[UR20][R4.64], R7 ;  /* 0x0000000704006986 */ /* 0x0001e2000c101514 */
[----:B---3--:R-:W-:Y:S01]  /*a5c0*/  ISETP.LT.AND P6, PT, R198, UR8, !P4 ;  /* 0x00000008c6007c0c */ /* 0x008fe2000e7c1270 */
[----:B------:R-:W2:Y:S01]  /*a5d0*/  LDCU UR8, c[0x0][0x398] ;  /* 0x00007300ff0877ac */ /* 0x000ea20008000800 */
[----:B------:R-:W-:Y:S01]  /*a5e0*/  ISETP.LT.AND P4, PT, R197, UR10, !P4 ;  /* 0x0000000ac5007c0c */ /* 0x000fe2000e781270 */
[----:B------:R3:W-:Y:S01]  /*a5f0*/  @P3 STG.E.U16 desc[UR20][R2.64], R139 ;  /* 0x0000008b02003986 */ /* 0x0007e2000c101514 */
[----:B------:R-:W-:Y:S01]  /*a600*/  ISETP.GE.AND P3, PT, R0, UR6, PT ;  /* 0x0000000600007c0c */ /* 0x000fe2000bf66270 */
[----:B------:R-:W1:Y:S01]  /*a610*/  LDCU UR10, c[0x0][0x398] ;  /* 0x00007300ff0a77ac */ /* 0x000e620008000800 */
[----:B------:R-:W-:Y:S01]  /*a620*/  VIADD R0, R196, 0x4d ;  /* 0x0000004dc4007836 */ /* 0x000fe20000000000 */
[----:B------:R-:W2:Y:S01]  /*a630*/  LDCU UR6, c[0x0][0x39c] ;  /* 0x00007380ff0677ac */ /* 0x000ea20008000800 */
[----:B0-----:R-:W-:Y:S01]  /*a640*/  IMAD.WIDE R6, R9, 0x2, R68 ;  /* 0x0000000209067825 */ /* 0x001fe200078e0244 */
[----:B---3--:R-:W-:-:S03]  /*a650*/  PRMT R3, R139, 0x7632, R3 ;  /* 0x000076328b037816 */ /* 0x008fc60000000003 */
[C---:B------:R-:W-:Y:S02]  /*a660*/  IMAD.WIDE R4, R11.reuse, 0x2, R76 ;  /* 0x000000020b047825 */ /* 0x040fe400078e024c */
[----:B------:R0:W-:Y:S02]  /*a670*/  @P5 STG.E.U16 desc[UR20][R6.64], R3 ;  /* 0x0000000306005986 */ /* 0x0001e4000c101514 */
[----:B------:R-:W-:Y:S01]  /*a680*/  VIADD R9, R11, UR18 ;  /* 0x000000120b097c36 */ /* 0x000fe20008000000 */
[----:B-1----:R-:W-:Y:S01]  /*a690*/  ISETP.GE.AND P5, PT, R0, UR4, PT ;  /* 0x0000000400007c0c */ /* 0x002fe2000bfa6270 */
[----:B------:R-:W-:Y:S01]  /*a6a0*/  VIADD R0, R196, 0x4e ;  /* 0x0000004ec4007836 */ /* 0x000fe20000000000 */
[----:B------:R1:W-:Y:S01]  /*a6b0*/  @P6 STG.E.U16 desc[UR20][R4.64], R12 ;  /* 0x0000000c04006986 */ /* 0x0003e2000c101514 */
[----:B----4-:R-:W-:Y:S01]  /*a6c0*/  ISETP.LT.AND P6, PT, R198, UR12, !P2 ;  /* 0x0000000cc6007c0c */ /* 0x010fe2000d7c1270 */
[----:B------:R-:W3:Y:S01]  /*a6d0*/  LDCU UR12, c[0x0][0x398] ;  /* 0x00007300ff0c77ac */ /* 0x000ee20008000800 */
[----:B-----5:R-:W-:Y:S01]  /*a6e0*/  ISETP.LT.AND P2, PT, R197, UR7, !P2 ;  /* 0x00000007c5007c0c */ /* 0x020fe2000d741270 */
[----:B------:R-:W4:Y:S01]  /*a6f0*/  LDCU UR7, c[0x0][0x398] ;  /* 0x00007300ff0777ac */ /* 0x000f220008000800 */
[----:B0-----:R-:W-:Y:S01]  /*a700*/  IMAD.WIDE R2, R11, 0x2, R68 ;  /* 0x000000020b027825 */ /* 0x001fe200078e0244 */
[----:B------:R-:W0:Y:S01]  /*a710*/  LDCU UR4, c[0x0][0x39c] ;  /* 0x00007380ff0477ac */ /* 0x000e220008000800 */
[----:B-1----:R-:W-:-:S02]  /*a720*/  PRMT R5, R12, 0x7632, R5 ;  /* 0x000076320c057816 */ /* 0x002fc40000000005 */
[----:B------:R-:W-:-:S03]  /*a730*/  IMAD.WIDE R6, R9, 0x2, R76 ;  /* 0x0000000209067825 */ /* 0x000fc600078e024c */
[----:B------:R1:W-:Y:S01]  /*a740*/  @P4 STG.E.U16 desc[UR20][R2.64], R5 ;  /* 0x0000000502004986 */ /* 0x0003e2000c101514 */
[----:B------:R-:W-:Y:S01]  /*a750*/  VIADD R11, R9, UR18 ;  /* 0x00000012090b7c36 */ /* 0x000fe20008000000 */
[----:B--2---:R-:W-:Y:S01]  /*a760*/  ISETP.GE.AND P4, PT, R0, UR6, PT ;  /* 0x0000000600007c0c */ /* 0x004fe2000bf86270 */
[----:B------:R-:W-:Y:S01]  /*a770*/  VIADD R0, R196, 0x4f ;  /* 0x0000004fc4007836 */ /* 0x000fe20000000000 */
[----:B------:R2:W-:Y:S01]  /*a780*/  @P6 STG.E.U16 desc[UR20][R6.64], R13 ;  /* 0x0000000d06006986 */ /* 0x0005e2000c101514 */
[----:B------:R-:W-:Y:S01]  /*a790*/  ISETP.LT.AND P6, PT, R198, UR8, !P1 ;  /* 0x00000008c6007c0c */ /* 0x000fe2000cfc1270 */
[----:B------:R-:W5:Y:S01]  /*a7a0*/  LDCU UR8, c[0x0][0x398] ;  /* 0x00007300ff0877ac */ /* 0x000f620008000800 */
[----:B------:R-:W-:Y:S01]  /*a7b0*/  ISETP.LT.AND P1, PT, R197, UR10, !P1 ;  /* 0x0000000ac5007c0c */ /* 0x000fe2000cf21270 */
[----:B------:R-:W3:Y:S01]  /*a7c0*/  LDCU UR10, c[0x0][0x398] ;  /* 0x00007300ff0a77ac */ /* 0x000ee20008000800 */
[----:B-1----:R-:W-:Y:S01]  /*a7d0*/  IMAD.WIDE R4, R9, 0x2, R68 ;  /* 0x0000000209047825 */ /* 0x002fe200078e0244 */
[----:B------:R-:W1:Y:S01]  /*a7e0*/  LDCU UR6, c[0x0][0x39c] ;  /* 0x00007380ff0677ac */ /* 0x000e620008000800 */
[----:B--2---:R-:W-:-:S02]  /*a7f0*/  PRMT R7, R13, 0x7632, R7 ;  /* 0x000076320d077816 */ /* 0x004fc40000000007 */
[----:B------:R-:W-:-:S03]  /*a800*/  IMAD.WIDE R2, R11, 0x2, R76 ;  /* 0x000000020b027825 */ /* 0x000fc600078e024c */
[----:B------:R2:W-:Y:S01]  /*a810*/  @P2 STG.E.U16 desc[UR20][R4.64], R7 ;  /* 0x0000000704002986 */ /* 0x0005e2000c101514 */
[----:B------:R-:W-:Y:S01]  /*a820*/  VIADD R9, R11, UR18 ;  /* 0x000000120b097c36 */ /* 0x000fe20008000000 */
[----:B0-----:R-:W-:Y:S01]  /*a830*/  ISETP.GE.AND P2, PT, R0, UR4, PT ;  /* 0x0000000400007c0c */ /* 0x001fe2000bf46270 */
[----:B------:R-:W-:Y:S01]  /*a840*/  VIADD R0, R196, 0x50 ;  /* 0x00000050c4007836 */ /* 0x000fe20000000000 */
[----:B------:R0:W-:Y:S01]  /*a850*/  @P6 STG.E.U16 desc[UR20][R2.64], R14 ;  /* 0x0000000e02006986 */ /* 0x0001e2000c101514 */
[----:B---3--:R-:W-:Y:S01]  /*a860*/  ISETP.LT.AND P6, PT, R198, UR12, !P0 ;  /* 0x0000000cc6007c0c */ /* 0x008fe2000c7c1270 */
[----:B------:R-:W3:Y:S01]  /*a870*/  LDCU UR12, c[0x0][0x398] ;  /* 0x00007300ff0c77ac */ /* 0x000ee20008000800 */
[----:B----4-:R-:W-:Y:S01]  /*a880*/  ISETP.LT.AND P0, PT, R197, UR7, !P0 ;  /* 0x00000007c5007c0c */ /* 0x010fe2000c701270 */
[----:B------:R-:W4:Y:S01]  /*a890*/  LDCU UR7, c[0x0][0x398] ;  /* 0x00007300ff0777ac */ /* 0x000f220008000800 */
[----:B--2---:R-:W-:Y:S01]  /*a8a0*/  IMAD.WIDE R6, R11, 0x2, R68 ;  /* 0x000000020b067825 */ /* 0x004fe200078e0244 */
[----:B------:R-:W2:Y:S01]  /*a8b0*/  LDCU UR4, c[0x0][0x39c] ;  /* 0x00007380ff0477ac */ /* 0x000ea20008000800 */
[----:B0-----:R-:W-:-:S02]  /*a8c0*/  PRMT R3, R14, 0x7632, R3 ;  /* 0x000076320e037816 */ /* 0x001fc40000000003 */
        /* <DEDUP_REMOVED lines=19> */
[----:B---3--:R-:W-:Y:S01]  /*aa00*/  ISETP.LT.AND P6, PT, R198, UR12, !P5 ;  /* 0x0000000cc6007c0c */ /* 0x008fe2000efc1270 */
[----:B------:R-:W3:Y:S01]  /*aa10*/  LDCU UR12, c[0x0][0x398] ;  /* 0x00007300ff0c77ac */ /* 0x000ee20008000800 */
[----:B----4-:R-:W-:Y:S01]  /*aa20*/  ISETP.LT.AND P5, PT, R197, UR7, !P5 ;  /* 0x00000007c5007c0c */ /* 0x010fe2000efa1270 */
[----:B------:R-:W4:Y:S01]  /*aa30*/  LDCU UR7, c[0x0][0x398] ;  /* 0x00007300ff0777ac */ /* 0x000f220008000800 */
        /* <DEDUP_REMOVED lines=9> */
[----:B-----5:R-:W-:Y:S01]  /*aad0*/  ISETP.LT.AND P6, PT, R198, UR8, !P4 ;  /* 0x00000008c6007c0c */ /* 0x020fe2000e7c1270 */
[----:B------:R-:W5:Y:S01]  /*aae0*/  LDCU UR8, c[0x0][0x398] ;  /* 0x00007300ff0877ac */ /* 0x000f620008000800 */
[----:B------:R-:W-:Y:S01]  /*aaf0*/  ISETP.LT.AND P4, PT, R197, UR10, !P4 ;  /* 0x0000000ac5007c0c */ /* 0x000fe2000e781270 */
[----:B------:R-:W3:Y:S01]  /*ab00*/  LDCU UR10, c[0x0][0x398] ;  /* 0x00007300ff0a77ac */ /* 0x000ee20008000800 */
        /* <DEDUP_REMOVED lines=11> */
[----:B----4-:R-:W-:Y:S01]  /*abc0*/  ISETP.LT.AND P2, PT, R197, UR7, !P2 ;  /* 0x00000007c5007c0c */ /* 0x010fe2000d741270 */
        /* <DEDUP_REMOVED lines=212> */
[----:B------:R-:W-:Y:S01]  /*b910*/  IMAD.WIDE R2, R9, 0x2, R76 ;  /* 0x0000000209027825 */ /* 0x000fe200078e024c */
[----:B------:R-:W-:Y:S02]  /*b920*/  PRMT R34, R67, 0x7632, R34 ;  /* 0x0000763243227816 */ /* 0x000fe40000000022 */
        /* <DEDUP_REMOVED lines=81> */
[----:B------:R-:W0:Y:S01]  /*be40*/  LDCU UR6, c[0x0][0x39c] ;  /* 0x00007380ff0677ac */ /* 0x000e220008000800 */
[----:B------:R1:W-:Y:S01]  /*be50*/  @P6 STG.E.U16 desc[UR20][R2.64], R41 ;  /* 0x0000002902006986 */ /* 0x0003e2000c101514 */
[----:B-----5:R-:W-:Y:S01]  /*be60*/  ISETP.LT.AND P6, PT, R198, UR8, !P4 ;  /* 0x00000008c6007c0c */ /* 0x020fe2000e7c1270 */
[----:B------:R-:W-:Y:S01]  /*be70*/  VIADD R0, R196, 0x6b ;  /* 0x0000006bc4007836 */ /* 0x000fe20000000000 */
[----:B------:R-:W5:Y:S01]  /*be80*/  LDCU UR8, c[0x0][0x398] ;  /* 0x00007300ff0877ac */ /* 0x000f620008000800 */
[----:B------:R-:W-:Y:S01]  /*be90*/  ISETP.LT.AND P4, PT, R197, UR10, !P4 ;  /* 0x0000000ac5007c0c */ /* 0x000fe2000e781270 */
[----:B------:R-:W0:Y:S01]  /*bea0*/  LDCU UR10, c[0x0][0x398] ;  /* 0x00007300ff0a77ac */ /* 0x000e220008000800 */
[----:B--2---:R-:W-:Y:S01]  /*beb0*/  IMAD.WIDE R6, R9, 0x2, R68 ;  /* 0x0000000209067825 */ /* 0x004fe200078e0244 */
[----:B-1----:R-:W-:-:S03]  /*bec0*/  PRMT R3, R41, 0x7632, R3 ;  /* 0x0000763229037816 */ /* 0x002fc60000000003 */
[C---:B------:R-:W-:Y:S02]  /*bed0*/  IMAD.WIDE R4, R11.reuse, 0x2, R76 ;  /* 0x000000020b047825 */ /* 0x040fe400078e024c */
[----:B------:R1:W-:Y:S02]  /*bee0*/  @P5 STG.E.U16 desc[UR20][R6.64], R3 ;  /* 0x0000000306005986 */ /* 0x0003e4000c101514 */
[----:B------:R-:W-:Y:S01]  /*bef0*/  VIADD R9, R11, UR18 ;  /* 0x000000120b097c36 */ /* 0x000fe20008000000 */
[----:B------:R-:W-:Y:S01]  /*bf00*/  ISETP.GE.AND P5, PT, R0, UR4, PT ;  /* 0x0000000400007c0c */ /* 0x000fe2000bfa6270 */
        /* <DEDUP_REMOVED lines=121> */
[----:B------:R-:W-:Y:S01]  /*c6a0*/  ISETP.LT.AND P3, PT, R197, UR10, !P3 ;  /* 0x0000000ac5007c0c */ /* 0x000fe2000df61270 */
[----:B------:R-:W5:Y:S01]  /*c6b0*/  LDCU UR8, c[0x0][0x398] ;  /* 0x00007300ff0877ac */ /* 0x000f620008000800 */
[----:B--2---:R-:W-:Y:S01]  /*c6c0*/  IMAD.WIDE R2, R9, 0x2, R68 ;  /* 0x0000000209027825 */ /* 0x004fe200078e0244 */
[----:B------:R-:W2:Y:S01]  /*c6d0*/  LDCU UR10, c[0x0][0x398] ;  /* 0x00007300ff0a77ac */ /* 0x000ea20008000800 */
[----:B-1----:R-:W-:-:S02]  /*c6e0*/  PRMT R5, R51, 0x7632, R5 ;  /* 0x0000763233057816 */ /* 0x002fc40000000005 */
[----:B------:R-:W-:-:S03]  /*c6f0*/  IMAD.WIDE R6, R11, 0x2, R76 ;  /* 0x000000020b067825 */ /* 0x000fc600078e024c */
[----:B------:R1:W-:Y:S01]  /*c700*/  @P0 STG.E.U16 desc[UR20][R2.64], R5 ;  /* 0x0000000502000986 */ /* 0x0003e2000c101514 */
[----:B------:R-:W-:Y:S01]  /*c710*/  VIADD R9, R11, UR18 ;  /* 0x000000120b097c36 */ /* 0x000fe20008000000 */
[----:B------:R-:W-:Y:S01]  /*c720*/  ISETP.GE.AND P0, PT, R0, UR4, PT ;  /* 0x0000000400007c0c */ /* 0x000fe2000bf06270 */
[----:B------:R-:W0:Y:S01]  /*c730*/  LDCU UR4, c[0x0][0x398] ;  /* 0x00007300ff0477ac */ /* 0x000e220008000800 */
[----:B------:R2:W-:Y:S01]  /*c740*/  @P6 STG.E.U16 desc[UR20][R6.64], R52 ;  /* 0x0000003406006986 */ /* 0x0005e2000c101514 */
[----:B---3--:R-:W-:Y:S01]  /*c750*/  ISETP.LT.AND P6, PT, R198, UR12, !P5 ;  /* 0x0000000cc6007c0c */ /* 0x008fe2000efc1270 */
[----:B------:R-:W-:Y:S01]  /*c760*/  VIADD R0, R196, 0x76 ;  /* 0x00000076c4007836 */ /* 0x000fe20000000000 */
[----:B----4-:R-:W-:Y:S01]  /*c770*/  ISETP.LT.AND P5, PT, R197, UR7, !P5 ;  /* 0x00000007c5007c0c */ /* 0x010fe2000efa1270 */
[----:B------:R-:W3:Y:S01]  /*c780*/  LDCU UR7, c[0x0][0x398] ;  /* 0x00007300ff0777ac */ /* 0x000ee20008000800 */
[----:B-1----:R-:W-:Y:S01]  /*c790*/  IMAD.WIDE R4, R11, 0x2, R68 ;  /* 0x000000020b047825 */ /* 0x002fe200078e0244 */
[----:B------:R-:W1:Y:S01]  /*c7a0*/  LDCU UR12, c[0x0][0x398] ;  /* 0x00007300ff0c77ac */ /* 0x000e620008000800 */
[----:B--2---:R-:W-:-:S02]  /*c7b0*/  PRMT R7, R52, 0x7632, R7 ;  /* 0x0000763234077816 */ /* 0x004fc40000000007 */
[----:B------:R-:W-:-:S03]  /*c7c0*/  IMAD.WIDE R2, R9, 0x2, R76 ;  /* 0x0000000209027825 */ /* 0x000fc600078e024c */
[----:B------:R2:W-:Y:S01]  /*c7d0*/  @P3 STG.E.U16 desc[UR20][R4.64], R7 ;  /* 0x0000000704003986 */ /* 0x0005e2000c101514 */
[----:B------:R-:W-:Y:S01]  /*c7e0*/  VIADD R11, R9, UR18 ;  /* 0x00000012090b7c36 */ /* 0x000fe20008000000 */
[----:B------:R-:W-:Y:S01]  /*c7f0*/  ISETP.GE.AND P3, PT, R0, UR13, PT ;  /* 0x0000000d00007c0c */ /* 0x000fe2000bf66270 */
[----:B------:R-:W4:Y:S01]  /*c800*/  LDCU UR13, c[0x0][0x398] ;  /* 0x00007300ff0d77ac */ /* 0x000f220008000800 */
[----:B------:R1:W-:Y:S01]  /*c810*/  @P6 STG.E.U16 desc[UR20][R2.64], R53 ;  /* 0x0000003502006986 */ /* 0x0003e2000c101514 */
[----:B0-----:R-:W-:Y:S01]  /*c820*/  ISETP.LT.AND P6, PT, R198, UR6, !P4 ;  /* 0x00000006c6007c0c */ /* 0x001fe2000e7c1270 */
[----:B------:R-:W-:Y:S01]  /*c830*/  VIADD R0, R196, 0x77 ;  /* 0x00000077c4007836 */ /* 0x000fe20000000000 */
[----:B------:R-:W0:Y:S01]  /*c840*/  LDCU UR6, c[0x0][0x398] ;  /* 0x00007300ff0677ac */ /* 0x000e220008000800 */
[----:B-----5:R-:W-:Y:S01]  /*c850*/  ISETP.LT.AND P4, PT, R197, UR8, !P4 ;  /* 0x00000008c5007c0c */ /* 0x020fe2000e781270 */
[----:B------:R-:W5:Y:S01]  /*c860*/  LDCU UR8, c[0x0][0x398] ;  /* 0x00007300ff0877ac */ /* 0x000f620008000800 */
        /* <DEDUP_REMOVED lines=8> */
[----:B------:R-:W-:Y:S01]  /*c8f0*/  ISETP.LT.AND P6, PT, R198, UR10, !P2 ;  /* 0x0000000ac6007c0c */ /* 0x000fe2000d7c1270 */
[----:B------:R-:W0:Y:S01]  /*c900*/  LDCU UR10, c[0x0][0x398] ;  /* 0x00007300ff0a77ac */ /* 0x000e220008000800 */
[----:B------:R-:W-:Y:S01]  /*c910*/  ISETP.LT.AND P2, PT, R197, UR4, !P2 ;  /* 0x00000004c5007c0c */ /* 0x000fe2000d741270 */
[----:B------:R-:W0:Y:S01]  /*c920*/  LDCU UR4, c[0x0][0x398] ;  /* 0x00007300ff0477ac */ /* 0x000e220008000800 */
[----:B-1----:R-:W-:Y:S01]  /*c930*/  IMAD.WIDE R2, R11, 0x2, R68 ;  /* 0x000000020b027825 */ /* 0x002fe200078e0244 */
[----:B--2---:R-:W-:-:S03]  /*c940*/  PRMT R5, R54, 0x7632, R5 ;  /* 0x0000763236057816 */ /* 0x004fc60000000005 */
[C---:B------:R-:W-:Y:S02]  /*c950*/  IMAD.WIDE R6, R9.reuse, 0x2, R76 ;  /* 0x0000000209067825 */ /* 0x040fe400078e024c */
[----:B------:R1:W-:Y:S02]  /*c960*/  @P4 STG.E.U16 desc[UR20][R2.64], R5 ;  /* 0x0000000502004986 */ /* 0x0003e4000c101514 */
[----:B------:R-:W-:Y:S01]  /*c970*/  VIADD R11, R9, UR18 ;  /* 0x00000012090b7c36 */ /* 0x000fe20008000000 */
[----:B------:R-:W-:Y:S01]  /*c980*/  ISETP.GE.AND P4, PT, R0, UR23, PT ;  /* 0x0000001700007c0c */ /* 0x000fe2000bf86270 */
[----:B------:R-:W-:Y:S01]  /*c990*/  VIADD R0, R196, 0x79 ;  /* 0x00000079c4007836 */ /* 0x000fe20000000000 */
[----:B------:R2:W-:Y:S01]  /*c9a0*/  @P6 STG.E.U16 desc[UR20][R6.64], R55 ;  /* 0x0000003706006986 */ /* 0x0005e2000c101514 */
[----:B0-----:R-:W-:Y:S01]  /*c9b0*/  ISETP.LT.AND P6, PT, R198, UR6, !P1 ;  /* 0x00000006c6007c0c */ /* 0x001fe2000cfc1270 */
[----:B------:R-:W0:Y:S01]  /*c9c0*/  LDCU UR6, c[0x0][0x398] ;  /* 0x00007300ff0677ac */ /* 0x000e220008000800 */
[----:B---3--:R-:W-:Y:S01]  /*c9d0*/  ISETP.LT.AND P1, PT, R197, UR7, !P1 ;  /* 0x00000007c5007c0c */ /* 0x008fe2000cf21270 */
[----:B------:R-:W3:Y:S01]  /*c9e0*/  LDCU UR7, c[0x0][0x398] ;  /* 0x00007300ff0777ac */ /* 0x000ee20008000800 */
[----:B-1----:R-:W-:Y:S01]  /*c9f0*/  IMAD.WIDE R4, R9, 0x2, R68 ;  /* 0x0000000209047825 */ /* 0x002fe200078e0244 */
[----:B--2---:R-:W-:-:S03]  /*ca00*/  PRMT R7, R55, 0x7632, R7 ;  /* 0x0000763237077816 */ /* 0x004fc60000000007 */
[C---:B------:R-:W-:Y:S02]  /*ca10*/  IMAD.WIDE R2, R11.reuse, 0x2, R76 ;  /* 0x000000020b027825 */ /* 0x040fe400078e024c */
[----:B------:R1:W-:Y:S02]  /*ca20*/  @P2 STG.E.U16 desc[UR20][R4.64], R7 ;  /* 0x0000000704002986 */ /* 0x0003e4000c101514 */
[----:B------:R-:W-:Y:S01]  /*ca30*/  VIADD R9, R11, UR18 ;  /* 0x000000120b097c36 */ /* 0x000fe20008000000 */
[----:B------:R-:W-:Y:S01]  /*ca40*/  ISETP.GE.AND P2, PT, R0, UR11, PT ;  /* 0x0000000b00007c0c */ /* 0x000fe2000bf46270 */
[----:B------:R-:W2:Y:S01]  /*ca50*/  LDCU UR11, c[0x0][0x398] ;  /* 0x00007300ff0b77ac */ /* 0x000ea20008000800 */
[----:B------:R0:W-:Y:S01]  /*ca60*/  @P6 STG.E.U16 desc[UR20][R2.64], R56 ;  /* 0x0000003802006986 */ /* 0x0001e2000c101514 */
[----:B------:R-:W-:Y:S01]  /*ca70*/  ISETP.LT.AND P6, PT, R198, UR12, !P0 ;  /* 0x0000000cc6007c0c */ /* 0x000fe2000c7c1270 */
[----:B------:R-:W-:Y:S01]  /*ca80*/  VIADD R0, R196, 0x7a ;  /* 0x0000007ac4007836 */ /* 0x000fe20000000000 */
[----:B-----5:R-:W-:Y:S01]  /*ca90*/  ISETP.LT.AND P0, PT, R197, UR8, !P0 ;  /* 0x00000008c5007c0c */ /* 0x020fe2000c701270 */
[----:B------:R-:W5:Y:S01]  /*caa0*/  LDCU UR12, c[0x0][0x398] ;  /* 0x00007300ff0c77ac */ /* 0x000f620008000800 */
[----:B-1----:R-:W-:Y:S01]  /*cab0*/  IMAD.WIDE R6, R11, 0x2, R68 ;  /* 0x000000020b067825 */ /* 0x002fe200078e0244 */
[----:B------:R-:W1:Y:S01]  /*cac0*/  LDCU UR8, c[0x0][0x398] ;  /* 0x00007300ff0877ac */ /* 0x000e620008000800 */
[----:B0-----:R-:W-:-:S02]  /*cad0*/  PRMT R3, R56, 0x7632, R3 ;  /* 0x0000763238037816 */ /* 0x001fc40000000003 */
[----:B------:R-:W-:-:S03]  /*cae0*/  IMAD.WIDE R4, R9, 0x2, R76 ;  /* 0x0000000209047825 */ /* 0x000fc600078e024c */
[----:B------:R0:W-:Y:S01]  /*caf0*/  @P1 STG.E.U16 desc[UR20][R6.64], R3 ;  /* 0x0000000306001986 */ /* 0x0001e2000c101514 */
[----:B------:R-:W-:Y:S01]  /*cb00*/  VIADD R11, R9, UR18 ;  /* 0x00000012090b7c36 */ /* 0x000fe20008000000 */
[----:B------:R-:W-:Y:S01]  /*cb10*/  ISETP.GE.AND P1, PT, R0, UR5, PT ;  /* 0x0000000500007c0c */ /* 0x000fe2000bf26270 */
[----:B------:R-:W1:Y:S01]  /*cb20*/  LDCU UR5, c[0x0][0x398] ;  /* 0x00007300ff0577ac */ /* 0x000e620008000800 */
[----:B------:R2:W-:Y:S01]  /*cb30*/  @P6 STG.E.U16 desc[UR20][R4.64], R57 ;  /* 0x0000003904006986 */ /* 0x0005e2000c101514 */
[----:B------:R-:W-:Y:S01]  /*cb40*/  ISETP.LT.AND P6, PT, R198, UR10, !P3 ;  /* 0x0000000ac6007c0c */ /* 0x000fe2000dfc1270 */
[----:B------:R-:W-:Y:S01]  /*cb50*/  VIADD R0, R196, 0x7c ;  /* 0x0000007cc4007836 */ /* 0x000fe20000000000 */
[----:B----4-:R-:W-:Y:S01]  /*cb60*/  ISETP.LT.AND P3, PT, R197, UR13, !P3 ;  /* 0x0000000dc5007c0c */ /* 0x010fe2000df61270 */
[----:B------:R-:W4:Y:S01]  /*cb70*/  LDCU UR10, c[0x0][0x398] ;  /* 0x00007300ff0a77ac */ /* 0x000f220008000800 */
[----:B0-----:R-:W-:Y:S01]  /*cb80*/  IMAD.WIDE R2, R9, 0x2, R68 ;  /* 0x0000000209027825 */ /* 0x001fe200078e0244 */
[----:B------:R-:W0:Y:S01]  /*cb90*/  LDCU UR13, c[0x0][0x398] ;  /* 0x00007300ff0d77ac */ /* 0x000e220008000800 */
[----:B--2---:R-:W-:-:S02]  /*cba0*/  PRMT R5, R57, 0x7632, R5 ;  /* 0x0000763239057816 */ /* 0x004fc40000000005 */
[----:B------:R-:W-:-:S03]  /*cbb0*/  IMAD.WIDE R6, R11, 0x2, R76 ;  /* 0x000000020b067825 */ /* 0x000fc600078e024c */
[----:B------:R2:W-:Y:S01]  /*cbc0*/  @P0 STG.E.U16 desc[UR20][R2.64], R5 ;  /* 0x0000000502000986 */ /* 0x0005e2000c101514 */
[----:B------:R-:W-:Y:S01]  /*cbd0*/  VIADD R9, R11, UR18 ;  /* 0x000000120b097c36 */ /* 0x000fe20008000000 */
[----:B------:R-:W-:Y:S02]  /*cbe0*/  ISETP.GE.AND P0, PT, R8, UR25, PT ;  /* 0x0000001908007c0c */ /* 0x000fe4000bf06270 */
[----:B------:R0:W-:Y:S01]  /*cbf0*/  @P6 STG.E.U16 desc[UR20][R6.64], R58 ;  /* 0x0000003a06006986 */ /* 0x0001e2000c101514 */
[----:B------:R-:W-:Y:S01]  /*cc00*/  ISETP.LT.AND P6, PT, R198, UR4, !P5 ;  /* 0x00000004c6007c0c */ /* 0x000fe2000efc1270 */
[----:B------:R-:W1:Y:S01]  /*cc10*/  LDCU UR4, c[0x0][0x398] ;  /* 0x00007300ff0477ac */ /* 0x000e620008000800 */
[----:B------:R-:W-:Y:S02]  /*cc20*/  ISETP.LT.AND P5, PT, R197, UR6, !P5 ;  /* 0x00000006c5007c0c */ /* 0x000fe4000efa1270 */
[----:B------:R-:W-:Y:S01]  /*cc30*/  PRMT R8, R59, 0x7632, R8 ;  /* 0x000076323b087816 */ /* 0x000fe20000000008 */
[----:B------:R-:W1:Y:S01]  /*cc40*/  LDCU UR6, c[0x0][0x398] ;  /* 0x00007300ff0677ac */ /* 0x000e620008000800 */
[----:B--2---:R-:W-:Y:S01]  /*cc50*/  IMAD.WIDE R4, R11, 0x2, R68 ;  /* 0x000000020b047825 */ /* 0x004fe200078e0244 */
[----:B0-----:R-:W-:-:S03]  /*cc60*/  PRMT R7, R58, 0x7632, R7 ;  /* 0x000076323a077816 */ /* 0x001fc60000000007 */
[C---:B------:R-:W-:Y:S02]  /*cc70*/  IMAD.WIDE R2, R9.reuse, 0x2, R76 ;  /* 0x0000000209027825 */ /* 0x040fe400078e024c */
[----:B------:R0:W-:Y:S02]  /*cc80*/  @P3 STG.E.U16 desc[UR20][R4.64], R7 ;  /* 0x0000000704003986 */ /* 0x0001e4000c101514 */
[----:B------:R-:W-:Y:S01]  /*cc90*/  VIADD R11, R9, UR18 ;  /* 0x00000012090b7c36 */ /* 0x000fe20008000000 */
[----:B------:R-:W-:Y:S01]  /*cca0*/  ISETP.GE.AND P3, PT, R0, UR29, PT ;  /* 0x0000001d00007c0c */ /* 0x000fe2000bf66270 */
[----:B------:R-:W-:Y:S01]  /*ccb0*/  VIADD R0, R196, 0x7d ;  /* 0x0000007dc4007836 */ /* 0x000fe20000000000 */
[----:B------:R2:W-:Y:S01]  /*ccc0*/  @P6 STG.E.U16 desc[UR20][R2.64], R59 ;  /* 0x0000003b02006986 */ /* 0x0005e2000c101514 */
[----:B------:R-:W-:Y:S01]  /*ccd0*/  ISETP.LT.AND P6, PT, R198, UR14, !P4 ;  /* 0x0000000ec6007c0c */ /* 0x000fe2000e7c1270 */
[----:B------:R-:W4:Y:S01]  /*cce0*/  LDCU UR14, c[0x0][0x398] ;  /* 0x00007300ff0e77ac */ /* 0x000f220008000800 */
[----:B---3--:R-:W-:Y:S01]  /*ccf0*/  ISETP.LT.AND P4, PT, R197, UR7, !P4 ;  /* 0x00000007c5007c0c */ /* 0x008fe2000e781270 */
[----:B------:R-:W3:Y:S01]  /*cd00*/  LDCU UR7, c[0x0][0x398] ;  /* 0x00007300ff0777ac */ /* 0x000ee20008000800 */
[----:B0-----:R-:W-:Y:S01]  /*cd10*/  IMAD.WIDE R4, R9, 0x2, R68 ;  /* 0x0000000209047825 */ /* 0x001fe200078e0244 */
[----:B------:R-:W-:-:S03]  /*cd20*/  PRMT R9, R60, 0x7632, R9 ;  /* 0x000076323c097816 */ /* 0x000fc60000000009 */
[C---:B--2---:R-:W-:Y:S01]  /*cd30*/  IMAD.WIDE R2, R11.reuse, 0x2, R76 ;  /* 0x000000020b027825 */ /* 0x044fe200078e024c */
[----:B------:R0:W-:Y:S01]  /*cd40*/  @P5 STG.E.U16 desc[UR20][R4.64], R8 ;  /* 0x0000000804005986 */ /* 0x0001e2000c101514 */
[----:B------:R-:W-:Y:S02]  /*cd50*/  ISETP.GE.AND P5, PT, R0, UR15, PT ;  /* 0x0000000f00007c0c */ /* 0x000fe4000bfa6270 */
[----:B------:R-:W-:Y:S01]  /*cd60*/  IMAD.WIDE R6, R11, 0x2, R68 ;  /* 0x000000020b067825 */ /* 0x000fe200078e0244 */
[----:B------:R2:W-:Y:S01]  /*cd70*/  @P6 STG.E.U16 desc[UR20][R2.64], R60 ;  /* 0x0000003c02006986 */ /* 0x0005e2000c101514 */
[----:B-1----:R-:W-:Y:S01]  /*cd80*/  ISETP.LT.AND P6, PT, R198, UR8, !P1 ;  /* 0x00000008c6007c0c */ /* 0x002fe2000cfc1270 */
[----:B------:R-:W1:Y:S01]  /*cd90*/  LDCU UR8, c[0x0][0x398] ;  /* 0x00007300ff0877ac */ /* 0x000e620008000800 */
[----:B------:R-:W-:Y:S01]  /*cda0*/  VIADD R0, R196, 0x7e ;  /* 0x0000007ec4007836 */ /* 0x000fe20000000000 */
[----:B------:R3:W-:Y:S01]  /*cdb0*/  @P4 STG.E.U16 desc[UR20][R6.64], R9 ;  /* 0x0000000906004986 */ /* 0x0007e2000c101514 */
[----:B-----5:R-:W-:Y:S01]  /*cdc0*/  ISETP.LT.AND P4, PT, R198, UR12, !P2 ;  /* 0x0000000cc6007c0c */ /* 0x020fe2000d781270 */
[----:B------:R-:W5:Y:S01]  /*cdd0*/  LDCU UR12, c[0x0][0x398] ;  /* 0x00007300ff0c77ac */ /* 0x000f620008000800 */
[----:B------:R-:W-:Y:S01]  /*cde0*/  ISETP.LT.AND P2, PT, R197, UR11, !P2 ;  /* 0x0000000bc5007c0c */ /* 0x000fe2000d741270 */
[----:B0-----:R-:W-:Y:S01]  /*cdf0*/  VIADD R5, R11, UR18 ;  /* 0x000000120b057c36 */ /* 0x001fe20008000000 */
[----:B------:R-:W-:Y:S01]  /*ce00*/  PRMT R8, R61, 0x7632, R8 ;  /* 0x000076323d087816 */ /* 0x000fe20000000008 */
[----:B------:R-:W0:Y:S01]  /*ce10*/  LDCU UR11, c[0x0][0x398] ;  /* 0x00007300ff0b77ac */ /* 0x000e220008000800 */
[----:B----4-:R-:W-:Y:S01]  /*ce20*/  ISETP.LT.AND P1, PT, R197, UR10, !P1 ;  /* 0x0000000ac5007c0c */ /* 0x010fe2000cf21270 */
[----:B--2---:R-:W-:-:S04]  /*ce30*/  IMAD.WIDE R2, R5, 0x2, R76 ;  /* 0x0000000205027825 */ /* 0x004fc800078e024c */
[C---:B---3--:R-:W-:Y:S02]  /*ce40*/  VIADD R9, R5.reuse, UR18 ;  /* 0x0000001205097c36 */ /* 0x048fe40008000000 */
[----:B------:R-:W-:Y:S01]  /*ce50*/  IMAD.WIDE R4, R5, 0x2, R68 ;  /* 0x0000000205047825 */ /* 0x000fe200078e0244 */
[----:B------:R2:W-:Y:S01]  /*ce60*/  @P4 STG.E.U16 desc[UR20][R2.64], R61 ;  /* 0x0000003d02004986 */ /* 0x0005e2000c101514 */
[----:B------:R-:W-:Y:S01]  /*ce70*/  ISETP.GE.AND P4, PT, R0, UR9, PT ;  /* 0x0000000900007c0c */ /* 0x000fe2000bf86270 */
[----:B------:R-:W3:Y:S01]  /*ce80*/  LDCU UR9, c[0x0][0x398] ;  /* 0x00007300ff0977ac */ /* 0x000ee20008000800 */
[----:B------:R-:W-:Y:S01]  /*ce90*/  IMAD.WIDE R6, R9, 0x2, R76 ;  /* 0x0000000209067825 */ /* 0x000fe200078e024c */
[----:B------:R4:W-:Y:S01]  /*cea0*/  @P2 STG.E.U16 desc[UR20][R4.64], R8 ;  /* 0x0000000804002986 */ /* 0x0009e2000c101514 */
[C---:B------:R-:W-:Y:S02]  /*ceb0*/  ISETP.LT.AND P2, PT, R198.reuse, UR5, !P0 ;  /* 0x00000005c6007c0c */ /* 0x040fe4000c741270 */
[----:B------:R-:W-:Y:S01]  /*cec0*/  ISETP.LT.AND P0, PT, R197, UR4, !P0 ;  /* 0x00000004c5007c0c */ /* 0x000fe2000c701270 */
[----:B------:R0:W-:Y:S01]  /*ced0*/  @P6 STG.E.U16 desc[UR20][R6.64], R62 ;  /* 0x0000003e06006986 */ /* 0x0001e2000c101514 */
[----:B------:R-:W-:Y:S01]  /*cee0*/  ISETP.LT.AND P6, PT, R198, UR13, !P3 ;  /* 0x0000000dc6007c0c */ /* 0x000fe2000dfc1270 */
[C---:B------:R-:W-:Y:S01]  /*cef0*/  VIADD R11, R9.reuse, UR18 ;  /* 0x00000012090b7c36 */ /* 0x040fe20008000000 */
[----:B------:R-:W-:Y:S01]  /*cf00*/  PRMT R0, R62, 0x7632, R0 ;  /* 0x000076323e007816 */ /* 0x000fe20000000000 */
[----:B--2---:R-:W-:Y:S01]  /*cf10*/  IMAD.WIDE R2, R9, 0x2, R68 ;  /* 0x0000000209027825 */ /* 0x004fe200078e0244 */
[----:B------:R-:W-:-:S03]  /*cf20*/  ISETP.LT.AND P3, PT, R197, UR6, !P3 ;  /* 0x00000006c5007c0c */ /* 0x000fc6000df61270 */
[C---:B------:R-:W-:Y:S01]  /*cf30*/  VIADD R13, R11.reuse, UR18 ;  /* 0x000000120b0d7c36 */ /* 0x040fe20008000000 */
[----:B------:R2:W-:Y:S01]  /*cf40*/  @P1 STG.E.U16 desc[UR20][R2.64], R0 ;  /* 0x0000000002001986 */ /* 0x0005e2000c101514 */
[----:B----4-:R-:W-:-:S04]  /*cf50*/  IMAD.WIDE R4, R11, 0x2, R76 ;  /* 0x000000020b047825 */ /* 0x010fc800078e024c */
[----:B0-----:R-:W-:Y:S01]  /*cf60*/  IMAD.WIDE R6, R11, 0x2, R68 ;  /* 0x000000020b067825 */ /* 0x001fe200078e0244 */
[----:B------:R0:W-:Y:S01]  /*cf70*/  @P2 STG.E.U16 desc[UR20][R4.64], R63 ;  /* 0x0000003f04002986 */ /* 0x0001e2000c101514 */
[----:B-----5:R-:W-:Y:S02]  /*cf80*/  ISETP.LT.AND P2, PT, R198, UR12, !P4 ;  /* 0x0000000cc6007c0c */ /* 0x020fe4000e741270 */
[----:B------:R-:W-:Y:S01]  /*cf90*/  IMAD.WIDE R8, R13, 0x2, R76 ;  /* 0x000000020d087825 */ /* 0x000fe200078e024c */
[----:B------:R4:W-:Y:S01]  /*cfa0*/  @P0 STG.E.U16 desc[UR20][R6.64], R10 ;  /* 0x0000000a06000986 */ /* 0x0009e2000c101514 */
[----:B-1----:R-:W-:Y:S02]  /*cfb0*/  ISETP.LT.AND P4, PT, R197, UR8, !P4 ;  /* 0x00000008c5007c0c */ /* 0x002fe4000e781270 */
[----:B------:R-:W-:Y:S01]  /*cfc0*/  VIADD R196, R196, 0x7f ;  /* 0x0000007fc4c47836 */ /* 0x000fe20000000000 */
[----:B------:R1:W-:Y:S01]  /*cfd0*/  @P6 STG.E.U16 desc[UR20][R8.64], R64 ;  /* 0x0000004008006986 */ /* 0x0003e2000c101514 */
[----:B------:R-:W-:Y:S01]  /*cfe0*/  ISETP.LT.AND P6, PT, R198, UR7, !P5 ;  /* 0x00000007c6007c0c */ /* 0x000fe2000efc1270 */
[----:B------:R-:W-:Y:S01]  /*cff0*/  VIADD R11, R13, UR18 ;  /* 0x000000120d0b7c36 */ /* 0x000fe20008000000 */
[----:B------:R-:W-:Y:S01]  /*d000*/  ISETP.LT.AND P5, PT, R197, UR14, !P5 ;  /* 0x0000000ec5007c0c */ /* 0x000fe2000efa1270 */
[----:B--2---:R-:W-:Y:S01]  /*d010*/  IMAD.WIDE R2, R13, 0x2, R68 ;  /* 0x000000020d027825 */ /* 0x004fe200078e0244 */
[----:B------:R-:W-:-:S02]  /*d020*/  ISETP.GE.AND P1, PT, R196, UR17, PT ;  /* 0x00000011c4007c0c */ /* 0x000fc4000bf26270 */
[----:B------:R-:W-:Y:S01]  /*d030*/  PRMT R0, R64, 0x7632, R0 ;  /* 0x0000763240007816 */ /* 0x000fe20000000000 */
[C---:B------:R-:W-:Y:S01]  /*d040*/  VIADD R15, R11.reuse, UR18 ;  /* 0x000000120b0f7c36 */ /* 0x040fe20008000000 */
[----:B---3--:R-:W-:Y:S01]  /*d050*/  ISETP.LT.AND P0, PT, R198, UR9, !P1 ;  /* 0x00000009c6007c0c */ /* 0x008fe2000cf01270 */
[----:B0-----:R-:W-:Y:S01]  /*d060*/  IMAD.WIDE R4, R11, 0x2, R76 ;  /* 0x000000020b047825 */ /* 0x001fe200078e024c */
[----:B------:R-:W-:Y:S01]  /*d070*/  ISETP.LT.AND P1, PT, R197, UR11, !P1 ;  /* 0x0000000bc5007c0c */ /* 0x000fe2000cf21270 */
[----:B------:R0:W-:Y:S02]  /*d080*/  @P3 STG.E.U16 desc[UR20][R2.64], R0 ;  /* 0x0000000002003986 */ /* 0x0001e4000c101514 */
[----:B------:R-:W-:Y:S02]  /*d090*/  VIADD R13, R15, UR18 ;  /* 0x000000120f0d7c36 */ /* 0x000fe40008000000 */
[----:B----4-:R-:W-:Y:S01]  /*d0a0*/  IMAD.WIDE R6, R11, 0x2, R68 ;  /* 0x000000020b067825 */ /* 0x010fe200078e0244 */
[----:B------:R2:W-:Y:S03]  /*d0b0*/  @P6 STG.E.U16 desc[UR20][R4.64], R65 ;  /* 0x0000004104006986 */ /* 0x0005e6000c101514 */
[----:B-1----:R-:W-:Y:S01]  /*d0c0*/  IMAD.WIDE R8, R15, 0x2, R76 ;  /* 0x000000020f087825 */ /* 0x002fe200078e024c */
[----:B0-----:R-:W-:-:S03]  /*d0d0*/  PRMT R3, R65, 0x7632, R3 ;  /* 0x0000763241037816 */ /* 0x001fc60000000003 */
[----:B------:R-:W-:Y:S01]  /*d0e0*/  IMAD.WIDE R10, R15, 0x2, R68 ;  /* 0x000000020f0a7825 */ /* 0x000fe200078e0244 */
[----:B--2---:R-:W-:-:S03]  /*d0f0*/  PRMT R5, R66, 0x7632, R5 ;  /* 0x0000763242057816 */ /* 0x004fc60000000005 */
[C---:B------:R-:W-:Y:S01]  /*d100*/  IMAD.WIDE R76, R13.reuse, 0x2, R76 ;  /* 0x000000020d4c7825 */ /* 0x040fe200078e024c */
[----:B------:R0:W-:Y:S03]  /*d110*/  @P5 STG.E.U16 desc[UR20][R6.64], R3 ;  /* 0x0000000306005986 */ /* 0x0001e6000c101514 */
[----:B------:R-:W-:Y:S01]  /*d120*/  IMAD.WIDE R68, R13, 0x2, R68 ;  /* 0x000000020d447825 */ /* 0x000fe200078e0244 */
[----:B------:R0:W-:Y:S04]  /*d130*/  @P2 STG.E.U16 desc[UR20][R8.64], R66 ;  /* 0x0000004208002986 */ /* 0x0001e8000c101514 */
[----:B------:R0:W-:Y:S04]  /*d140*/  @P4 STG.E.U16 desc[UR20][R10.64], R5 ;  /* 0x000000050a004986 */ /* 0x0001e8000c101514 */
[----:B------:R0:W-:Y:S04]  /*d150*/  @P0 STG.E.U16 desc[UR20][R76.64], R67 ;  /* 0x000000434c000986 */ /* 0x0001e8000c101514 */
[----:B------:R0:W-:Y:S01]  /*d160*/  @P1 STG.E.U16 desc[UR20][R68.64], R34 ;  /* 0x0000002244001986 */ /* 0x0001e2000c101514 */
[----:B------:R-:W-:Y:S06]  /*d170*/  BAR.SYNC.DEFER_BLOCKING 0x0 ;  /* 0x0000000000007b1d */ /* 0x000fec0000010000 */
[----:B------:R-:W-:Y:S05]  /*d180*/  BRA.U UP0, `(.L_x_19) ;  /* 0x0000000100a07547 */ /* 0x000fea000b800000 */
[----:B------:R-:W1:Y:S01]  /*d190*/  S2UR UR5, SR_CgaCtaId ;  /* 0x00000000000579c3 */ /* 0x000e620000008800 */
[----:B------:R-:W-:Y:S01]  /*d1a0*/  NOP ;  /* 0x0000000000007918 */ /* 0x000fe20000000000 */
[----:B------:R-:W-:Y:S01]  /*d1b0*/  UMOV UR4, 0x50 ;  /* 0x0000005000047882 */ /* 0x000fe20000000000 */
[----:B------:R-:W-:Y:S02]  /*d1c0*/  IMAD.U32 R0, RZ, RZ, UR19 ;  /* 0x00000013ff007e24 */ /* 0x000fe4000f8e00ff */
[----:B0-----:R-:W-:Y:S02]  /*d1d0*/  IMAD.MOV.U32 R3, RZ, RZ, 0xff ;  /* 0x000000ffff037424 */ /* 0x001fe400078e00ff */
[----:B------:R-:W-:Y:S01]  /*d1e0*/  IMAD.MOV.U32 R7, RZ, RZ, 0x1 ;  /* 0x00000001ff077424 */ /* 0x000fe200078e00ff */
[----:B------:R-:W-:-:S04]  /*d1f0*/  LOP3.LUT R0, R0, 0xffff, RZ, 0xc0, !PT ;  /* 0x0000ffff00007812 */ /* 0x000fc800078ec0ff */
[----:B------:R-:W-:-:S05]  /*d200*/  SHF.R.U32.HI R0, RZ, 0x5, R0 ;  /* 0x00000005ff007819 */ /* 0x000fca0000011600 */
[----:B------:R-:W-:Y:S01]  /*d210*/  VIADD R2, R0, 0x10 ;  /* 0x0000001000027836 */ /* 0x000fe20000000000 */
[----:B------:R-:W-:Y:S01]  /*d220*/  SHF.L.U32 R0, R3, R0, RZ ;  /* 0x0000000003007219 */ /* 0x000fe200000006ff */
[----:B-1----:R-:W-:-:S03]  /*d230*/  ULEA UR6, UR5, UR4, 0x18 ;  /* 0x0000000405067291 */ /* 0x002fc6000f8ec0ff */
[----:B------:R-:W-:-:S04]  /*d240*/  SHF.L.U32 R3, R7, R2, RZ ;  /* 0x0000000207037219 */ /* 0x000fc800000006ff */
[----:B------:R-:W-:Y:S02]  /*d250*/  LOP3.LUT R0, R3, R0, RZ, 0xfc, !PT ;  /* 0x0000000003007212 */ /* 0x000fe400078efcff */
[----:B------:R-:W0:Y:S02]  /*d260*/  LDS R5, [UR6] ;  /* 0x00000006ff057984 */ /* 0x000e240008000800 */
[C---:B------:R-:W-:Y:S02]  /*d270*/  LOP3.LUT R2, R0.reuse, 0xffff, RZ, 0xc0, !PT ;  /* 0x0000ffff00027812 */ /* 0x040fe400078ec0ff */
[----:B0-----:R-:W-:-:S04]  /*d280*/  LOP3.LUT R3, R0, 0xffff, R5, 0x80, !PT ;  /* 0x0000ffff00037812 */ /* 0x001fc800078e8005 */
[----:B------:R-:W-:-:S13]  /*d290*/  ISETP.NE.AND P0, PT, R3, R2, PT ;  /* 0x000000020300720c */ /* 0x000fda0003f05270 */
[----:B------:R-:W-:Y:S05]  /*d2a0*/  @P0 BRA `(.L_x_20) ;  /* 0x0000000000500947 */ /* 0x000fea0003800000 */
[----:B------:R-:W-:Y:S02]  /*d2b0*/  SHF.R.U32.HI R5, RZ, 0x10, R5 ;  /* 0x00000010ff057819 */ /* 0x000fe40000011605 */
[----:B------:R-:W-:-:S04]  /*d2c0*/  SHF.R.U32.HI R2, RZ, 0x10, R0 ;  /* 0x00000010ff027819 */ /* 0x000fc80000011600 */
[----:B------:R-:W-:-:S04]  /*d2d0*/  LOP3.LUT R5, R5, R2, RZ, 0xc0, !PT ;  /* 0x0000000205057212 */ /* 0x000fc800078ec0ff */
[----:B------:R-:W-:-:S13]  /*d2e0*/  ISETP.NE.AND P0, PT, R5, R2, PT ;  /* 0x000000020500720c */ /* 0x000fda0003f05270 */
[----:B------:R-:W-:Y:S05]  /*d2f0*/  @P0 BRA `(.L_x_21) ;  /* 0x0000000000300947 */ /* 0x000fea0003800000 */
[----:B------:R-:W-:Y:S01]  /*d300*/  R2UR UR4, R0 ;  /* 0x00000000000472ca */ /* 0x000fe200000e0000 */
[----:B------:R-:W-:Y:S01]  /*d310*/  VOTEU.ANY UR5, UPT, PT ;  /* 0x0000000000057886 */ /* 0x000fe200038e0100 */
[----:B------:R-:W0:Y:S01]  /*d320*/  S2R R0, SR_LANEID ;  /* 0x0000000000007919 */ /* 0x000e220000000000 */
[----:B------:R-:W-:-:S10]  /*d330*/  UFLO.U32 UR5, UR5 ;  /* 0x00000005000572bd */ /* 0x000fd400080e0000 */
[----:B------:R-:W-:-:S06]  /*d340*/  ULOP3.LUT UR4, URZ, UR4, URZ, 0x33, !UPT ;  /* 0x00000004ff047292 */ /* 0x000fcc000f8e33ff */
[----:B------:R-:W-:-:S04]  /*d350*/  IMAD.U32 R2, RZ, RZ, UR4 ;  /* 0x00000004ff027e24 */ /* 0x000fc8000f8e00ff */
[----:B------:R-:W1:Y:S02]  /*d360*/  REDUX UR7, R2 ;  /* 0x00000000020773c4 */ /* 0x000e640000000000 */
[----:B------:R2:W-:Y:S01]  /*d370*/  UTCATOMSWS.AND URZ, UR4 ;  /* 0x0000000400ff79e3 */ /* 0x0005e20008000000 */
[----:B0-----:R-:W-:Y:S01]  /*d380*/  ISETP.EQ.U32.AND P0, PT, R0, UR5, PT ;  /* 0x0000000500007c0c */ /* 0x001fe2000bf02070 */
[----:B-1----:R-:W-:-:S12]  /*d390*/  IMAD.U32 R0, RZ, RZ, UR7 ;  /* 0x00000007ff007e24 */ /* 0x002fd8000f8e00ff */
[----:B------:R2:W-:Y:S01]  /*d3a0*/  @P0 ATOMS.AND RZ, [UR6], R0 ;  /* 0x00000000ffff098c */ /* 0x0005e2000a800006 */
[----:B------:R-:W-:Y:S05]  /*d3b0*/  BRA `(.L_x_19) ;  /* 0x0000000000147947 */ /* 0x000fea0003800000 */
.L_x_21:
[----:B------:R-:W-:-:S07]  /*d3c0*/  MOV R2, 0xd3e0 ;  /* 0x0000d3e000027802 */ /* 0x000fce0000000f00 */
[----:B------:R-:W-:Y:S05]  /*d3d0*/  CALL.REL.NOINC `($__internal_0_$__cuda_sm10x_tcgen05_guardrail_trap_col_being_dealloced_not_returned_by_alloc) ;  /* 0x00000000005c7944 */ /* 0x000fea0003c00000 */
[----:B------:R-:W-:Y:S05]  /*d3e0*/  BRA `(.L_x_19) ;  /* 0x0000000000087947 */ /* 0x000fea0003800000 */
.L_x_20:
[----:B------:R-:W-:-:S07]  /*d3f0*/  MOV R2, 0xd410 ;  /* 0x0000d41000027802 */ /* 0x000fce0000000f00 */
[----:B------:R-:W-:Y:S05]  /*d400*/  CALL.REL.NOINC `($__internal_2_$__cuda_sm10x_tcgen05_guardrail_trap_unallocated_columns_being_dealloced) ;  /* 0x0000000000687944 */ /* 0x000fea0003c00000 */
.L_x_19:
[----:B------:R-:W-:Y:S01]  /*d410*/  NOP ;  /* 0x0000000000007918 */ /* 0x000fe20000000000 */
[----:B--2---:R-:W-:Y:S05]  /*d420*/  EXIT ;  /* 0x000000000000794d */ /* 0x004fea0003800000 */
.L_x_7:
[----:B------:R-:W-:-:S07]  /*d430*/  IMAD.MOV.U32 R3, RZ, RZ, R2 ;  /* 0x000000ffff037224 */ /* 0x000fce00078e0002 */
.L_x_22:
[----:B-1----:R1:W2:Y:S02]  /*d440*/  SYNCS.PHASECHK.TRANS64.TRYWAIT P1, [R7+URZ], R3 ;  /* 0x00000003070075a7 */ /* 0x0022a400080211ff */
[----:B--2---:R-:W-:Y:S05]  /*d450*/  @!P1 NANOSLEEP.SYNCS 0x989680 ;  /* 0x009896800000995d */ /* 0x004fea0003900000 */
[----:B------:R-:W2:Y:S02]  /*d460*/  @!P1 SYNCS.PHASECHK.TRANS64 P1, [R7+URZ], R3 ;  /* 0x00000003070095a7 */ /* 0x000ea400080210ff */
[----:B--2---:R-:W-:Y:S05]  /*d470*/  @!P1 BRA `(.L_x_22) ;  /* 0xfffffffc00f09947 */ /* 0x004fea000383ffff */
[----:B------:R-:W-:Y:S05]  /*d480*/  BRA `(.L_x_6) ;  /* 0xffffff2c00ac7947 */ /* 0x000fea000383ffff */
.L_x_10:
[----:B------:R-:W-:-:S07]  /*d490*/  IMAD.MOV.U32 R3, RZ, RZ, R2 ;  /* 0x000000ffff037224 */ /* 0x000fce00078e0002 */
.L_x_23:
[----:B-1----:R1:W2:Y:S02]  /*d4a0*/  SYNCS.PHASECHK.TRANS64.TRYWAIT P0, [R9+URZ], R3 ;  /* 0x00000003090075a7 */ /* 0x0022a400080011ff */
[----:B--2---:R-:W-:Y:S05]  /*d4b0*/  @!P0 NANOSLEEP.SYNCS 0x989680 ;  /* 0x009896800000895d */ /* 0x004fea0003900000 */
[----:B------:R-:W2:Y:S02]  /*d4c0*/  @!P0 SYNCS.PHASECHK.TRANS64 P0, [R9+URZ], R3 ;  /* 0x00000003090085a7 */ /* 0x000ea400080010ff */
[----:B--2---:R-:W-:Y:S05]  /*d4d0*/  @!P0 BRA `(.L_x_23) ;  /* 0xfffffffc00f08947 */ /* 0x004fea000383ffff */
[----:B------:R-:W-:Y:S05]  /*d4e0*/  BRA `(.L_x_9) ;  /* 0xffffff3000107947 */ /* 0x000fea000383ffff */
.L_x_14:
[----:B------:R-:W0:Y:S02]  /*d4f0*/  SYNCS.PHASECHK.TRANS64.TRYWAIT P0, [UR10], R170 ;  /* 0x000000aaff0075a7 */ /* 0x000e24000800110a */
[----:B0-----:R-:W-:Y:S05]  /*d500*/  @!P0 BRA `(.L_x_14) ;  /* 0xfffffffc00f88947 */ /* 0x001fea000383ffff */
[----:B------:R-:W-:Y:S05]  /*d510*/  BRA `(.L_x_24) ;  /* 0xffffff6c00ec7947 */ /* 0x000fea000383ffff */
.L_x_18:
[----:B------:R-:W0:Y:S02]  /*d520*/  SYNCS.PHASECHK.TRANS64.TRYWAIT P0, [UR10], R0 ;  /* 0x00000000ff0075a7 */ /* 0x000e24000800110a */
[----:B0-----:R-:W-:Y:S05]  /*d530*/  @!P0 BRA `(.L_x_18) ;  /* 0xfffffffc00f88947 */ /* 0x001fea000383ffff */
[----:B------:R-:W-:Y:S05]  /*d540*/  BRA `(.L_x_17) ;  /* 0xffffff8800247947 */ /* 0x000fea000383ffff */
        .weak           $__internal_0_$__cuda_sm10x_tcgen05_guardrail_trap_col_being_dealloced_not_returned_by_alloc
        .type           $__internal_0_$__cuda_sm10x_tcgen05_guardrail_trap_col_being_dealloced_not_returned_by_alloc,@function
        .size           $__internal_0_$__cuda_sm10x_tcgen05_guardrail_trap_col_being_dealloced_not_returned_by_alloc,($__internal_1_$__cuda_sm10x_tcgen05_guardrail_trap_phase_invalid_during_alloc - $__internal_0_$__cuda_sm10x_tcgen05_guardrail_trap_col_being_dealloced_not_returned_by_alloc)
$__internal_0_$__cuda_sm10x_tcgen05_guardrail_trap_col_being_dealloced_not_returned_by_alloc:
[----:B------:R-:W-:Y:S05]  /*d550*/  BPT.TRAP 0x1 ;  /* 0x000000040000795c */ /* 0x000fea0000300000 */
[----:B------:R-:W-:-:S04]  /*d560*/  IMAD.MOV.U32 R3, RZ, RZ, 0x0 ;  /* 0x00000000ff037424 */ /* 0x000fc800078e00ff */
[----:B------:R-:W-:Y:S05]  /*d570*/  RET.REL.NODEC R2 `(matmul_kernel) ;  /* 0xffffff2802a07950 */ /* 0x000fea0003c3ffff */
        .weak           $__internal_1_$__cuda_sm10x_tcgen05_guardrail_trap_phase_invalid_during_alloc
        .type           $__internal_1_$__cuda_sm10x_tcgen05_guardrail_trap_phase_invalid_during_alloc,@function
        .size           $__internal_1_$__cuda_sm10x_tcgen05_guardrail_trap_phase_invalid_during_alloc,($__internal_2_$__cuda_sm10x_tcgen05_guardrail_trap_unallocated_columns_being_dealloced - $__internal_1_$__cuda_sm10x_tcgen05_guardrail_trap_phase_invalid_during_alloc)
$__internal_1_$__cuda_sm10x_tcgen05_guardrail_trap_phase_invalid_during_alloc:
[----:B------:R-:W-:Y:S05]  /*d580*/  BPT.TRAP 0x1 ;  /* 0x000000040000795c */ /* 0x000fea0000300000 */
[----:B------:R-:W-:-:S04]  /*d590*/  IMAD.MOV.U32 R3, RZ, RZ, 0x0 ;  /* 0x00000000ff037424 */ /* 0x000fc800078e00ff */
[----:B------:R-:W-:Y:S05]  /*d5a0*/  RET.REL.NODEC R2 `(matmul_kernel) ;  /* 0xffffff2802947950 */ /* 0x000fea0003c3ffff */
        .weak           $__internal_2_$__cuda_sm10x_tcgen05_guardrail_trap_unallocated_columns_being_dealloced
        .type           $__internal_2_$__cuda_sm10x_tcgen05_guardrail_trap_unallocated_columns_being_dealloced,@function
        .size           $__internal_2_$__cuda_sm10x_tcgen05_guardrail_trap_unallocated_columns_being_dealloced,(.L_x_28 - $__internal_2_$__cuda_sm10x_tcgen05_guardrail_trap_unallocated_columns_being_dealloced)
$__internal_2_$__cuda_sm10x_tcgen05_guardrail_trap_unallocated_columns_being_dealloced:
[----:B------:R-:W-:Y:S05]  /*d5b0*/  BPT.TRAP 0x1 ;  /* 0x000000040000795c */ /* 0x000fea0000300000 */
[----:B------:R-:W-:-:S04]  /*d5c0*/  IMAD.MOV.U32 R3, RZ, RZ, 0x0 ;  /* 0x00000000ff037424 */ /* 0x000fc800078e00ff */
[----:B------:R-:W-:Y:S05]  /*d5d0*/  RET.REL.NODEC R2 `(matmul_kernel) ;  /* 0xffffff2802887950 */ /* 0x000fea0003c3ffff */
.L_x_25:
[----:B------:R-:W-:-:S00]  /*d5e0*/  BRA `(.L_x_25) ;  /* 0xfffffffc00fc7947 */ /* 0x000fc0000383ffff */
[----:B------:R-:W-:-:S00]  /*d5f0*/  NOP ;  /* 0x0000000000007918 */ /* 0x000fc00000000000 */
        /* <DEDUP_REMOVED lines=8> */
.L_x_28:


//--------------------- .nv.shared.matmul_kernel  --------------------------
	.section	.nv.shared.matmul_kernel,"aw",@nobits
	.sectionflags	@""
	.align	16
	.zero		1024


//--------------------- .nv.shared.reserved.0     --------------------------
	.section	.nv.shared.reserved.0,"aw",@nobits
	.align	8
	.weak		__nv_reservedSMEM_offset_0_alias
	.size		__nv_reservedSMEM_offset_0_alias, 0, 64
	.other		__nv_reservedSMEM_offset_0_alias,@"STO_CUDA_RESERVED_SHARED STV_DEFAULT"
__nv_reservedSMEM_offset_0_alias:
	.zero		0
.nv.shared.reserved.0:
	.zero		64
	.weak		__nv_reservedSMEM_allocation_phase
	.type		__nv_reservedSMEM_allocation_phase,@object
	.size		__nv_reservedSMEM_allocation_phase,(.L_0 - __nv_reservedSMEM_allocation_phase)
__nv_reservedSMEM_allocation_phase:
	.zero		1
.L_0:
	.zero		7
	.weak		__nv_reservedSMEM_devtool_atexit_pc
	.type		__nv_reservedSMEM_devtool_atexit_pc,@object
	.size		__nv_reservedSMEM_devtool_atexit_pc,(__nv_reservedSMEM_allocation_mask - __nv_reservedSMEM_devtool_atexit_pc)
__nv_reservedSMEM_devtool_atexit_pc:
	.zero		8
	.weak		__nv_reservedSMEM_allocation_mask
	.type		__nv_reservedSMEM_allocation_mask,@object
	.size		__nv_reservedSMEM_allocation_mask,(.L_2 - __nv_reservedSMEM_allocation_mask)
__nv_reservedSMEM_allocation_mask:
	.zero		4
.L_2:
	.zero		4
	.weak		__nv_reservedSMEM_tmem_allocation_pipeline_mbarrier
	.type		__nv_reservedSMEM_tmem_allocation_pipeline_mbarrier,@object
	.size		__nv_reservedSMEM_tmem_allocation_pipeline_mbarrier,(__nv_reservedSMEM_tmem_allocation_pipeline_mbarrier_parity - __nv_reservedSMEM_tmem_allocation_pipeline_mbarrier)
__nv_reservedSMEM_tmem_allocation_pipeline_mbarrier:
	.zero		8
	.weak		__nv_reservedSMEM_tmem_allocation_pipeline_mbarrier_parity
	.type		__nv_reservedSMEM_tmem_allocation_pipeline_mbarrier_parity,@object
	.size		__nv_reservedSMEM_tmem_allocation_pipeline_mbarrier_parity,(.L_4 - __nv_reservedSMEM_tmem_allocation_pipeline_mbarrier_parity)
__nv_reservedSMEM_tmem_allocation_pipeline_mbarrier_parity:
	.zero		4
.L_4:


//--------------------- .nv.constant0.matmul_kernel --------------------------
	.section	.nv.constant0.matmul_kernel,"a",@progbits
	.sectionflags	@""
	.align	4
.nv.constant0.matmul_kernel:
	.zero		976


//--------------------- SYMBOLS --------------------------

	.type		.nv.reservedSmem.offset0,@object
	.size		.nv.reservedSmem.offset0,0x4
	.type		.nv.reservedSmem.cap,@object
	.size		.nv.reservedSmem.cap,0x4
